	.headerflags	@"EF_CUDA_TEXMODE_UNIFIED EF_CUDA_64BIT_ADDRESS EF_CUDA_SM86 EF_CUDA_VIRTUAL_SM(EF_CUDA_SM86)"
	.elftype	@"ET_EXEC"


//--------------------- .nv.info                  --------------------------
	.section	.nv.info,"",@"SHT_CUDA_INFO"
	.align	4


	//----- nvinfo : EIATTR_REGCOUNT
	.align		4
        /*0000*/ 	.byte	0x04, 0x2f
        /*0002*/ 	.short	(.L_1 - .L_0)
	.align		4
.L_0:
        /*0004*/ 	.word	index@(fused_recurrent_delta_rule_fwd_kernel)
        /*0008*/ 	.word	0x00000069


	//----- nvinfo : EIATTR_MAX_STACK_SIZE
	.align		4
.L_1:
        /*000c*/ 	.byte	0x04, 0x23
        /*000e*/ 	.short	(.L_3 - .L_2)
	.align		4
.L_2:
        /*0010*/ 	.word	index@(fused_recurrent_delta_rule_fwd_kernel)
        /*0014*/ 	.word	0x00000000


	//----- nvinfo : EIATTR_MIN_STACK_SIZE
	.align		4
.L_3:
        /*0018*/ 	.byte	0x04, 0x12
        /*001a*/ 	.short	(.L_5 - .L_4)
	.align		4
.L_4:
        /*001c*/ 	.word	index@(fused_recurrent_delta_rule_fwd_kernel)
        /*0020*/ 	.word	0x00000000


	//----- nvinfo : EIATTR_FRAME_SIZE
	.align		4
.L_5:
        /*0024*/ 	.byte	0x04, 0x11
        /*0026*/ 	.short	(.L_7 - .L_6)
	.align		4
.L_6:
        /*0028*/ 	.word	index@(fused_recurrent_delta_rule_fwd_kernel)
        /*002c*/ 	.word	0x00000000
.L_7:


//--------------------- .nv.info.fused_recurrent_delta_rule_fwd_kernel --------------------------
	.section	.nv.info.fused_recurrent_delta_rule_fwd_kernel,"",@"SHT_CUDA_INFO"
	.align	4


	//----- nvinfo : EIATTR_CUDA_API_VERSION
	.align		4
        /*0000*/ 	.byte	0x04, 0x37
        /*0002*/ 	.short	(.L_9 - .L_8)
.L_8:
        /*0004*/ 	.word	0x0000007b


	//----- nvinfo : EIATTR_SW2861232_WAR
	.align		4
.L_9:
        /*0008*/ 	.byte	0x01, 0x35
	.zero		2


	//----- nvinfo : EIATTR_PARAM_CBANK
	.align		4
        /*000c*/ 	.byte	0x04, 0x0a
        /*000e*/ 	.short	(.L_11 - .L_10)
	.align		4
.L_10:
        /*0010*/ 	.word	index@(.nv.constant0.fused_recurrent_delta_rule_fwd_kernel)
        /*0014*/ 	.short	0x0160
        /*0016*/ 	.short	0x0050


	//----- nvinfo : EIATTR_CBANK_PARAM_SIZE
	.align		4
.L_11:
        /*0018*/ 	.byte	0x03, 0x19
        /*001a*/ 	.short	0x0050


	//----- nvinfo : EIATTR_KPARAM_INFO
	.align		4
        /*001c*/ 	.byte	0x04, 0x17
        /*001e*/ 	.short	(.L_13 - .L_12)
.L_12:
        /*0020*/ 	.word	0x00000000
        /*0024*/ 	.short	0x000a
        /*0026*/ 	.short	0x004c
        /*0028*/ 	.byte	0x00, 0xf0, 0x11, 0x00


	//----- nvinfo : EIATTR_KPARAM_INFO
	.align		4
.L_13:
        /*002c*/ 	.byte	0x04, 0x17
        /*002e*/ 	.short	(.L_15 - .L_14)
.L_14:
        /*0030*/ 	.word	0x00000000
        /*0034*/ 	.short	0x0009
        /*0036*/ 	.short	0x0048
        /*0038*/ 	.byte	0x00, 0xf0, 0x11, 0x00


	//----- nvinfo : EIATTR_KPARAM_INFO
	.align		4
.L_15:
        /*003c*/ 	.byte	0x04, 0x17
        /*003e*/ 	.short	(.L_17 - .L_16)
.L_16:
        /*0040*/ 	.word	0x00000000
        /*0044*/ 	.short	0x0008
        /*0046*/ 	.short	0x0040
        /*0048*/ 	.byte	0x00, 0xf0, 0x21, 0x00


	//----- nvinfo : EIATTR_KPARAM_INFO
	.align		4
.L_17:
        /*004c*/ 	.byte	0x04, 0x17
        /*004e*/ 	.short	(.L_19 - .L_18)
.L_18:
        /*0050*/ 	.word	0x00000000
        /*0054*/ 	.short	0x0007
        /*0056*/ 	.short	0x0038
        /*0058*/ 	.byte	0x00, 0xf0, 0x21, 0x00


	//----- nvinfo : EIATTR_KPARAM_INFO
	.align		4
.L_19:
        /*005c*/ 	.byte	0x04, 0x17
        /*005e*/ 	.short	(.L_21 - .L_20)
.L_20:
        /*0060*/ 	.word	0x00000000
        /*0064*/ 	.short	0x0006
        /*0066*/ 	.short	0x0030
        /*0068*/ 	.byte	0x00, 0xf0, 0x21, 0x00


	//----- nvinfo : EIATTR_KPARAM_INFO
	.align		4
.L_21:
        /*006c*/ 	.byte	0x04, 0x17
        /*006e*/ 	.short	(.L_23 - .L_22)
.L_22:
        /*0070*/ 	.word	0x00000000
        /*0074*/ 	.short	0x0005
        /*0076*/ 	.short	0x0028
        /*0078*/ 	.byte	0x00, 0xf0, 0x21, 0x00


	//----- nvinfo : EIATTR_KPARAM_INFO
	.align		4
.L_23:
        /*007c*/ 	.byte	0x04, 0x17
        /*007e*/ 	.short	(.L_25 - .L_24)
.L_24:
        /*0080*/ 	.word	0x00000000
        /*0084*/ 	.short	0x0004
        /*0086*/ 	.short	0x0020
        /*0088*/ 	.byte	0x00, 0xf0, 0x21, 0x00


	//----- nvinfo : EIATTR_KPARAM_INFO
	.align		4
.L_25:
        /*008c*/ 	.byte	0x04, 0x17
        /*008e*/ 	.short	(.L_27 - .L_26)
.L_26:
        /*0090*/ 	.word	0x00000000
        /*0094*/ 	.short	0x0003
        /*0096*/ 	.short	0x0018
        /*0098*/ 	.byte	0x00, 0xf0, 0x21, 0x00


	//----- nvinfo : EIATTR_KPARAM_INFO
	.align		4
.L_27:
        /*009c*/ 	.byte	0x04, 0x17
        /*009e*/ 	.short	(.L_29 - .L_28)
.L_28:
        /*00a0*/ 	.word	0x00000000
        /*00a4*/ 	.short	0x0002
        /*00a6*/ 	.short	0x0010
        /*00a8*/ 	.byte	0x00, 0xf0, 0x21, 0x00


	//----- nvinfo : EIATTR_KPARAM_INFO
	.align		4
.L_29:
        /*00ac*/ 	.byte	0x04, 0x17
        /*00ae*/ 	.short	(.L_31 - .L_30)
.L_30:
        /*00b0*/ 	.word	0x00000000
        /*00b4*/ 	.short	0x0001
        /*00b6*/ 	.short	0x0008
        /*00b8*/ 	.byte	0x00, 0xf0, 0x21, 0x00


	//----- nvinfo : EIATTR_KPARAM_INFO
	.align		4
.L_31:
        /*00bc*/ 	.byte	0x04, 0x17
        /*00be*/ 	.short	(.L_33 - .L_32)
.L_32:
        /*00c0*/ 	.word	0x00000000
        /*00c4*/ 	.short	0x0000
        /*00c6*/ 	.short	0x0000
        /*00c8*/ 	.byte	0x00, 0xf0, 0x21, 0x00


	//----- nvinfo : EIATTR_MAXREG_COUNT
	.align		4
.L_33:
        /*00cc*/ 	.byte	0x03, 0x1b
        /*00ce*/ 	.short	0x00ff


	//----- nvinfo : EIATTR_COOP_GROUP_MASK_REGIDS
	.align		4
        /*00d0*/ 	.byte	0x04, 0x29
        /*00d2*/ 	.short	(.L_35 - .L_34)


	//   ....[0]....
.L_34:
        /*00d4*/ 	.word	0xffffffff


	//   ....[1]....
        /*00d8*/ 	.word	0xffffffff


	//   ....[2]....
        /*00dc*/ 	.word	0xffffffff


	//   ....[3]....
        /*00e0*/ 	.word	0xffffffff


	//   ....[4]....
        /*00e4*/ 	.word	0xffffffff


	//   ....[5]....
        /*00e8*/ 	.word	0xffffffff


	//   ....[6]....
        /*00ec*/ 	.word	0xffffffff


	//   ....[7]....
        /*00f0*/ 	.word	0xffffffff


	//   ....[8]....
        /*00f4*/ 	.word	0xffffffff


	//   ....[9]....
        /*00f8*/ 	.word	0xffffffff


	//   ....[10]....
        /*00fc*/ 	.word	0xffffffff


	//   ....[11]....
        /*0100*/ 	.word	0xffffffff


	//   ....[12]....
        /*0104*/ 	.word	0xffffffff


	//   ....[13]....
        /*0108*/ 	.word	0xffffffff


	//   ....[14]....
        /*010c*/ 	.word	0xffffffff


	//   ....[15]....
        /*0110*/ 	.word	0xffffffff


	//   ....[16]....
        /*0114*/ 	.word	0xffffffff


	//   ....[17]....
        /*0118*/ 	.word	0xffffffff


	//   ....[18]....
        /*011c*/ 	.word	0xffffffff


	//   ....[19]....
        /*0120*/ 	.word	0xffffffff


	//   ....[20]....
        /*0124*/ 	.word	0xffffffff


	//   ....[21]....
        /*0128*/ 	.word	0xffffffff


	//   ....[22]....
        /*012c*/ 	.word	0xffffffff


	//   ....[23]....
        /*0130*/ 	.word	0xffffffff


	//   ....[24]....
        /*0134*/ 	.word	0xffffffff


	//   ....[25]....
        /*0138*/ 	.word	0xffffffff


	//   ....[26]....
        /*013c*/ 	.word	0xffffffff


	//   ....[27]....
        /*0140*/ 	.word	0xffffffff


	//   ....[28]....
        /*0144*/ 	.word	0xffffffff


	//   ....[29]....
        /*0148*/ 	.word	0xffffffff


	//   ....[30]....
        /*014c*/ 	.word	0xffffffff


	//   ....[31]....
        /*0150*/ 	.word	0xffffffff


	//----- nvinfo : EIATTR_COOP_GROUP_INSTR_OFFSETS
	.align		4
.L_35:
        /*0154*/ 	.byte	0x04, 0x28
        /*0156*/ 	.short	(.L_37 - .L_36)


	//   ....[0]....
.L_36:
        /*0158*/ 	.word	0x00001250


	//   ....[1]....
        /*015c*/ 	.word	0x00001260


	//   ....[2]....
        /*0160*/ 	.word	0x00001270


	//   ....[3]....
        /*0164*/ 	.word	0x00001300


	//   ....[4]....
        /*0168*/ 	.word	0x00001350


	//   ....[5]....
        /*016c*/ 	.word	0x00001450


	//   ....[6]....
        /*0170*/ 	.word	0x000014a0


	//   ....[7]....
        /*0174*/ 	.word	0x000014f0


	//   ....[8]....
        /*0178*/ 	.word	0x00001520


	//   ....[9]....
        /*017c*/ 	.word	0x00001530


	//   ....[10]....
        /*0180*/ 	.word	0x00001560


	//   ....[11]....
        /*0184*/ 	.word	0x00001570


	//   ....[12]....
        /*0188*/ 	.word	0x000015b0


	//   ....[13]....
        /*018c*/ 	.word	0x000015f0


	//   ....[14]....
        /*0190*/ 	.word	0x00001600


	//   ....[15]....
        /*0194*/ 	.word	0x00001610


	//   ....[16]....
        /*0198*/ 	.word	0x00001c80


	//   ....[17]....
        /*019c*/ 	.word	0x00001c90


	//   ....[18]....
        /*01a0*/ 	.word	0x00001ca0


	//   ....[19]....
        /*01a4*/ 	.word	0x00001cb0


	//   ....[20]....
        /*01a8*/ 	.word	0x00001d00


	//   ....[21]....
        /*01ac*/ 	.word	0x00001d10


	//   ....[22]....
        /*01b0*/ 	.word	0x00001d20


	//   ....[23]....
        /*01b4*/ 	.word	0x00001d30


	//   ....[24]....
        /*01b8*/ 	.word	0x00001d80


	//   ....[25]....
        /*01bc*/ 	.word	0x00001d90


	//   ....[26]....
        /*01c0*/ 	.word	0x00001da0


	//   ....[27]....
        /*01c4*/ 	.word	0x00001db0


	//   ....[28]....
        /*01c8*/ 	.word	0x00001e60


	//   ....[29]....
        /*01cc*/ 	.word	0x00001e70


	//   ....[30]....
        /*01d0*/ 	.word	0x00001e80


	//   ....[31]....
        /*01d4*/ 	.word	0x00001e90


	//----- nvinfo : EIATTR_EXIT_INSTR_OFFSETS
	.align		4
.L_37:
        /*01d8*/ 	.byte	0x04, 0x1c
        /*01da*/ 	.short	(.L_39 - .L_38)


	//   ....[0]....
.L_38:
        /*01dc*/ 	.word	0x00002230


	//   ....[1]....
        /*01e0*/ 	.word	0x00002250


	//----- nvinfo : EIATTR_CTAIDZ_USED
	.align		4
.L_39:
        /*01e4*/ 	.byte	0x01, 0x04
	.zero		2


	//----- nvinfo : EIATTR_MAX_THREADS
	.align		4
        /*01e8*/ 	.byte	0x04, 0x05
        /*01ea*/ 	.short	(.L_41 - .L_40)
.L_40:
        /*01ec*/ 	.word	0x00000020
        /*01f0*/ 	.word	0x00000001
        /*01f4*/ 	.word	0x00000001
.L_41:


//--------------------- .nv.rel.action            --------------------------
	.section	.nv.rel.action,"",@"SHT_CUDA_RELOCINFO"
	.align	8
	.sectionentsize	8
        /*0000*/ 	.byte	0x73, 0x00, 0x00, 0x00, 0x00, 0x00, 0x00, 0x00, 0x00, 0x00, 0x00, 0x11, 0x25, 0x00, 0x05, 0x36


//--------------------- .nv.constant0.fused_recurrent_delta_rule_fwd_kernel --------------------------
	.section	.nv.constant0.fused_recurrent_delta_rule_fwd_kernel,"a",@progbits
	.align	4
.nv.constant0.fused_recurrent_delta_rule_fwd_kernel:
	.zero		432


//--------------------- .text.fused_recurrent_delta_rule_fwd_kernel --------------------------
	.section	.text.fused_recurrent_delta_rule_fwd_kernel,"ax",@progbits
	.sectionflags	@"SHF_BARRIERS=1"
	.sectioninfo	@"SHI_REGISTERS=105"
	.align	128
        .global         fused_recurrent_delta_rule_fwd_kernel
        .type           fused_recurrent_delta_rule_fwd_kernel,@function
        .size           fused_recurrent_delta_rule_fwd_kernel,(.L_x_3 - fused_recurrent_delta_rule_fwd_kernel)
        .other          fused_recurrent_delta_rule_fwd_kernel,@"STO_CUDA_ENTRY STV_DEFAULT"
fused_recurrent_delta_rule_fwd_kernel:
.text.fused_recurrent_delta_rule_fwd_kernel:
[----:B------:R-:W-:-:S02]  /*0000*/  MOV R1, c[0x0][0x28] ;  /* 0x00000a0000017a02 */ /* 0x000fc40000000f00 */
[----:B------:R-:W0:Y:S01]  /*0010*/  S2R R50, SR_CTAID.Z ;  /* 0x0000000000327919 */ /* 0x000e220000002700 */
[----:B------:R-:W-:Y:S01]  /*0020*/  MOV R33, 0x4 ;  /* 0x0000000400217802 */ /* 0x000fe20000000f00 */
[----:B------:R-:W-:Y:S01]  /*0030*/  ULDC.64 UR6, c[0x0][0x118] ;  /* 0x0000460000067ab9 */ /* 0x000fe20000000a00 */
[----:B0-----:R-:W-:-:S04]  /*0040*/  SHF.R.S32.HI R3, RZ, 0x1f, R50 ;  /* 0x0000001fff037819 */ /* 0x001fc80000011432 */
[----:B------:R-:W-:-:S04]  /*0050*/  LEA.HI R3, R3, R50, RZ, 0x4 ;  /* 0x0000003203037211 */ /* 0x000fc800078f20ff */
[----:B------:R-:W-:-:S05]  /*0060*/  SHF.R.S32.HI R51, RZ, 0x4, R3 ;  /* 0x00000004ff337819 */ /* 0x000fca0000011403 */
[----:B------:R-:W-:-:S05]  /*0070*/  IMAD.WIDE R2, R51, R33, c[0x0][0x1a0] ;  /* 0x0000680033027625 */ /* 0x000fca00078e0221 */
[----:B------:R0:W2:Y:S04]  /*0080*/  LDG.E R54, [R2.64] ;  /* 0x0000000602367981 */ /* 0x0000a8000c1e1900 */
[----:B------:R0:W3:Y:S01]  /*0090*/  LDG.E R43, [R2.64+0x4] ;  /* 0x00000406022b7981 */ /* 0x0000e2000c1e1900 */
[----:B------:R-:W-:Y:S01]  /*00a0*/  SHF.L.U32 R32, R50, 0xe, RZ ;  /* 0x0000000e32207819 */ /* 0x000fe200000006ff */
[----:B------:R-:W-:Y:S01]  /*00b0*/  CS2R R4, SRZ ;  /* 0x0000000000047805 */ /* 0x000fe2000001ff00 */
[----:B------:R-:W-:Y:S01]  /*00c0*/  CS2R R6, SRZ ;  /* 0x0000000000067805 */ /* 0x000fe2000001ff00 */
[----:B------:R-:W1:Y:S01]  /*00d0*/  S2R R49, SR_TID.X ;  /* 0x0000000000317919 */ /* 0x000e620000002100 */
[----:B------:R-:W-:Y:S01]  /*00e0*/  SHF.R.S32.HI R39, RZ, 0x1f, R32 ;  /* 0x0000001fff277819 */ /* 0x000fe20000011420 */
[----:B------:R-:W-:Y:S01]  /*00f0*/  CS2R R8, SRZ ;  /* 0x0000000000087805 */ /* 0x000fe2000001ff00 */
[----:B------:R-:W-:Y:S01]  /*0100*/  LEA R38, P0, R32, c[0x0][0x198], 0x2 ;  /* 0x0000660020267a11 */ /* 0x000fe200078010ff */
[----:B------:R-:W4:Y:S01]  /*0110*/  S2R R53, SR_CTAID.X ;  /* 0x0000000000357919 */ /* 0x000f220000002500 */
[----:B------:R-:W-:-:S02]  /*0120*/  CS2R R10, SRZ ;  /* 0x00000000000a7805 */ /* 0x000fc4000001ff00 */
[C---:B------:R-:W-:Y:S01]  /*0130*/  LEA.HI.X R39, R32.reuse, c[0x0][0x19c], R39, 0x2, P0 ;  /* 0x0000670020277a11 */ /* 0x040fe200000f1427 */
[----:B------:R-:W5:Y:S01]  /*0140*/  S2R R56, SR_CTAID.Y ;  /* 0x0000000000387919 */ /* 0x000f620000002600 */
[----:B------:R-:W-:Y:S01]  /*0150*/  IMAD.WIDE R32, R32, R33, c[0x0][0x190] ;  /* 0x0000640020207625 */ /* 0x000fe200078e0221 */
[----:B-1----:R-:W-:Y:S02]  /*0160*/  SHF.R.U32.HI R0, RZ, 0x1, R49 ;  /* 0x00000001ff007819 */ /* 0x002fe40000011631 */
[----:B------:R-:W-:Y:S02]  /*0170*/  SHF.L.U32 R52, R49, 0x2, RZ ;  /* 0x0000000231347819 */ /* 0x000fe400000006ff */
[----:B----4-:R-:W-:Y:S02]  /*0180*/  SHF.L.U32 R53, R53, 0x3, RZ ;  /* 0x0000000335357819 */ /* 0x010fe400000006ff */
[----:B0-----:R-:W-:Y:S02]  /*0190*/  SGXT.U32 R2, R0, 0x4 ;  /* 0x000000040002781a */ /* 0x001fe40000000000 */
[----:B-----5:R-:W-:-:S02]  /*01a0*/  SHF.L.U32 R55, R56, 0x7, RZ ;  /* 0x0000000738377819 */ /* 0x020fc400000006ff */
[----:B------:R-:W-:Y:S02]  /*01b0*/  LOP3.LUT R0, R53, 0x4, R52, 0xf8, !PT ;  /* 0x0000000435007812 */ /* 0x000fe400078ef834 */
[----:B------:R-:W-:Y:S02]  /*01c0*/  LOP3.LUT R47, R55, R2, RZ, 0xfc, !PT ;  /* 0x00000002372f7212 */ /* 0x000fe400078efcff */
[----:B------:R-:W-:Y:S02]  /*01d0*/  ISETP.GE.AND P4, PT, R0, 0x80, PT ;  /* 0x000000800000780c */ /* 0x000fe40003f86270 */
[C---:B------:R-:W-:Y:S02]  /*01e0*/  LOP3.LUT R2, R47.reuse, 0x10, RZ, 0xfc, !PT ;  /* 0x000000102f027812 */ /* 0x040fe400078efcff */
[C---:B------:R-:W-:Y:S02]  /*01f0*/  SHF.L.U32 R15, R47.reuse, 0x7, RZ ;  /* 0x000000072f0f7819 */ /* 0x040fe400000006ff */
[----:B------:R-:W-:-:S02]  /*0200*/  ISETP.LT.AND P2, PT, R47, 0x80, !P4 ;  /* 0x000000802f00780c */ /* 0x000fc40006741270 */
[C---:B------:R-:W-:Y:S02]  /*0210*/  ISETP.LT.AND P6, PT, R2.reuse, 0x80, !P4 ;  /* 0x000000800200780c */ /* 0x040fe400067c1270 */
[----:B------:R-:W-:Y:S01]  /*0220*/  SHF.L.U32 R17, R2, 0x7, RZ ;  /* 0x0000000702117819 */ /* 0x000fe200000006ff */
[C---:B------:R-:W-:Y:S01]  /*0230*/  IMAD.WIDE R2, R15.reuse, 0x4, R32 ;  /* 0x000000040f027825 */ /* 0x040fe200078e0220 */
[----:B------:R-:W-:Y:S02]  /*0240*/  SHF.R.S32.HI R14, RZ, 0x1f, R15 ;  /* 0x0000001fff0e7819 */ /* 0x000fe4000001140f */
[-C--:B------:R-:W-:Y:S01]  /*0250*/  LEA R37, P0, R15, R38.reuse, 0x2 ;  /* 0x000000260f257211 */ /* 0x080fe200078010ff */
[----:B------:R-:W-:Y:S01]  /*0260*/  IMAD.WIDE R12, R17, 0x4, R32 ;  /* 0x00000004110c7825 */ /* 0x000fe200078e0220 */
[----:B------:R-:W-:Y:S02]  /*0270*/  LOP3.LUT R42, R47, 0x20, RZ, 0xfc, !PT ;  /* 0x000000202f2a7812 */ /* 0x000fe400078efcff */
[----:B------:R-:W-:Y:S01]  /*0280*/  SHF.R.S32.HI R16, RZ, 0x1f, R17 ;  /* 0x0000001fff107819 */ /* 0x000fe20000011411 */
[----:B------:R-:W-:Y:S01]  /*0290*/  IMAD.WIDE R2, R0, 0x4, R2 ;  /* 0x0000000400027825 */ /* 0x000fe200078e0202 */
[----:B------:R-:W-:-:S02]  /*02a0*/  LEA R25, P1, R17, R38, 0x2 ;  /* 0x0000002611197211 */ /* 0x000fc400078210ff */
[----:B------:R-:W-:Y:S01]  /*02b0*/  SHF.R.S32.HI R41, RZ, 0x1f, R0 ;  /* 0x0000001fff297819 */ /* 0x000fe20000011400 */
[C---:B------:R-:W-:Y:S01]  /*02c0*/  IMAD.WIDE R22, R0.reuse, 0x4, R12 ;  /* 0x0000000400167825 */ /* 0x040fe200078e020c */
[----:B------:R-:W-:Y:S01]  /*02d0*/  SHF.L.U32 R40, R0, 0x2, RZ ;  /* 0x0000000200287819 */ /* 0x000fe200000006ff */
[----:B------:R0:W4:Y:S01]  /*02e0*/  @P2 LDG.E.128 R4, [R2.64] ;  /* 0x0000000602042981 */ /* 0x000122000c1e1d00 */
[----:B------:R-:W-:Y:S02]  /*02f0*/  P2R R78, PR, RZ, 0x4 ;  /* 0x00000004ff4e7803 */ /* 0x000fe40000000000 */
[-C--:B------:R-:W-:Y:S02]  /*0300*/  LEA.HI.X R28, R15, R39.reuse, R14, 0x2, P0 ;  /* 0x000000270f1c7211 */ /* 0x080fe400000f140e */
[----:B------:R-:W-:Y:S02]  /*0310*/  ISETP.LT.AND P5, PT, R42, 0x80, !P4 ;  /* 0x000000802a00780c */ /* 0x000fe400067a1270 */
[----:B------:R-:W-:-:S02]  /*0320*/  LEA.HI.X R26, R17, R39, R16, 0x2, P1 ;  /* 0x00000027111a7211 */ /* 0x000fc400008f1410 */
[----:B------:R-:W-:Y:S02]  /*0330*/  SHF.L.U64.HI R41, R0, 0x2, R41 ;  /* 0x0000000200297819 */ /* 0x000fe40000010229 */
[C---:B------:R-:W-:Y:S02]  /*0340*/  LOP3.LUT R46, R47.reuse, 0x50, RZ, 0xfc, !PT ;  /* 0x000000502f2e7812 */ /* 0x040fe400078efcff */
[C---:B------:R-:W-:Y:S02]  /*0350*/  LOP3.LUT R45, R47.reuse, 0x40, RZ, 0xfc, !PT ;  /* 0x000000402f2d7812 */ /* 0x040fe400078efcff */
[----:B------:R-:W-:Y:S01]  /*0360*/  LOP3.LUT R44, R47, 0x30, RZ, 0xfc, !PT ;  /* 0x000000302f2c7812 */ /* 0x000fe200078efcff */
[----:B------:R-:W-:Y:S01]  /*0370*/  CS2R R12, SRZ ;  /* 0x00000000000c7805 */ /* 0x000fe2000001ff00 */
[----:B------:R-:W-:Y:S01]  /*0380*/  IADD3 R36, P0, R40, R37, RZ ;  /* 0x0000002528247210 */ /* 0x000fe20007f1e0ff */
[----:B------:R-:W-:Y:S01]  /*0390*/  CS2R R18, SRZ ;  /* 0x0000000000127805 */ /* 0x000fe2000001ff00 */
[----:B------:R-:W-:Y:S01]  /*03a0*/  SHF.L.U32 R42, R42, 0x7, RZ ;  /* 0x000000072a2a7819 */ /* 0x000fe200000006ff */
[----:B------:R1:W5:Y:S01]  /*03b0*/  @P6 LDG.E.128 R8, [R22.64] ;  /* 0x0000000616086981 */ /* 0x000362000c1e1d00 */
[----:B0-----:R-:W-:-:S02]  /*03c0*/  IADD3 R2, P2, R40, R25, RZ ;  /* 0x0000001928027210 */ /* 0x001fc40007f5e0ff */
[C---:B------:R-:W-:Y:S01]  /*03d0*/  IADD3.X R37, R41.reuse, R28, RZ, P0, !PT ;  /* 0x0000001c29257210 */ /* 0x040fe200007fe4ff */
[----:B------:R-:W-:Y:S01]  /*03e0*/  IMAD.WIDE R28, R42, 0x4, R32 ;  /* 0x000000042a1c7825 */ /* 0x000fe200078e0220 */
[----:B------:R-:W-:Y:S02]  /*03f0*/  IADD3.X R3, R41, R26, RZ, P2, !PT ;  /* 0x0000001a29037210 */ /* 0x000fe400017fe4ff */
[C---:B------:R-:W-:Y:S02]  /*0400*/  ISETP.LT.AND P2, PT, R46.reuse, 0x80, !P4 ;  /* 0x000000802e00780c */ /* 0x040fe40006741270 */
[----:B------:R-:W-:Y:S01]  /*0410*/  SHF.L.U32 R46, R46, 0x7, RZ ;  /* 0x000000072e2e7819 */ /* 0x000fe200000006ff */
[----:B------:R-:W-:Y:S01]  /*0420*/  IMAD.WIDE R60, R0, 0x4, R28 ;  /* 0x00000004003c7825 */ /* 0x000fe200078e021c */
[C---:B------:R-:W-:Y:S02]  /*0430*/  ISETP.LT.AND P0, PT, R44.reuse, 0x80, !P4 ;  /* 0x000000802c00780c */ /* 0x040fe40006701270 */
[----:B------:R-:W-:Y:S01]  /*0440*/  SHF.L.U32 R44, R44, 0x7, RZ ;  /* 0x000000072c2c7819 */ /* 0x000fe200000006ff */
[--C-:B------:R-:W-:Y:S01]  /*0450*/  IMAD.WIDE R58, R46, 0x4, R32.reuse ;  /* 0x000000042e3a7825 */ /* 0x100fe200078e0220 */
[C---:B------:R-:W-:Y:S01]  /*0460*/  LOP3.LUT R29, R47.reuse, 0x60, RZ, 0xfc, !PT ;  /* 0x000000602f1d7812 */ /* 0x040fe200078efcff */
[----:B------:R-:W-:Y:S01]  /*0470*/  CS2R R14, SRZ ;  /* 0x00000000000e7805 */ /* 0x000fe2000001ff00 */
[----:B------:R-:W-:Y:S01]  /*0480*/  LOP3.LUT R48, R47, 0x70, RZ, 0xfc, !PT ;  /* 0x000000702f307812 */ /* 0x000fe200078efcff */
[----:B------:R-:W-:Y:S01]  /*0490*/  IMAD.WIDE R30, R44, 0x4, R32 ;  /* 0x000000042c1e7825 */ /* 0x000fe200078e0220 */
[----:B------:R-:W-:Y:S01]  /*04a0*/  CS2R R24, SRZ ;  /* 0x0000000000187805 */ /* 0x000fe2000001ff00 */
[----:B------:R-:W-:Y:S01]  /*04b0*/  CS2R R26, SRZ ;  /* 0x00000000001a7805 */ /* 0x000fe2000001ff00 */
[C---:B------:R-:W-:Y:S01]  /*04c0*/  SHF.L.U32 R47, R29.reuse, 0x7, RZ ;  /* 0x000000071d2f7819 */ /* 0x040fe200000006ff */
[C---:B------:R-:W-:Y:S01]  /*04d0*/  IMAD.WIDE R58, R0.reuse, 0x4, R58 ;  /* 0x00000004003a7825 */ /* 0x040fe200078e023a */
[----:B------:R-:W-:Y:S01]  /*04e0*/  ISETP.LT.AND P3, PT, R29, 0x80, !P4 ;  /* 0x000000801d00780c */ /* 0x000fe20006761270 */
[----:B------:R0:W5:Y:S01]  /*04f0*/  @P5 LDG.E.128 R12, [R60.64] ;  /* 0x000000063c0c5981 */ /* 0x000162000c1e1d00 */
[----:B------:R-:W-:Y:S01]  /*0500*/  CS2R R16, SRZ ;  /* 0x0000000000107805 */ /* 0x000fe2000001ff00 */
[----:B------:R-:W-:Y:S01]  /*0510*/  IMAD.WIDE R30, R0, 0x4, R30 ;  /* 0x00000004001e7825 */ /* 0x000fe200078e021e */
[----:B------:R-:W-:Y:S01]  /*0520*/  CS2R R20, SRZ ;  /* 0x0000000000147805 */ /* 0x000fe2000001ff00 */
[----:B------:R0:W5:Y:S01]  /*0530*/  @P2 LDG.E.128 R24, [R58.64] ;  /* 0x000000063a182981 */ /* 0x000162000c1e1d00 */
[----:B-1----:R-:W-:Y:S01]  /*0540*/  CS2R R22, SRZ ;  /* 0x0000000000167805 */ /* 0x002fe2000001ff00 */
[----:B------:R-:W-:Y:S01]  /*0550*/  CS2R R28, SRZ ;  /* 0x00000000001c7805 */ /* 0x000fe2000001ff00 */
[----:B------:R-:W-:Y:S01]  /*0560*/  P2R R79, PR, RZ, 0x40 ;  /* 0x00000040ff4f7803 */ /* 0x000fe20000000000 */
[----:B------:R1:W5:Y:S02]  /*0570*/  @P0 LDG.E.128 R16, [R30.64] ;  /* 0x000000061e100981 */ /* 0x000364000c1e1d00 */
[----:B-1----:R-:W-:Y:S01]  /*0580*/  CS2R R30, SRZ ;  /* 0x00000000001e7805 */ /* 0x002fe2000001ff00 */
[----:B--2---:R-:W-:-:S02]  /*0590*/  SHF.R.S32.HI R57, RZ, 0x1f, R54 ;  /* 0x0000001fff397819 */ /* 0x004fc40000011436 */
[----:B---3--:R-:W-:-:S04]  /*05a0*/  IADD3 R77, P1, -R54, R43, RZ ;  /* 0x0000002b364d7210 */ /* 0x008fc80007f3e1ff */
[----:B------:R-:W-:Y:S02]  /*05b0*/  LEA.HI.X.SX32 R43, R43, ~R57, 0x1, P1 ;  /* 0x800000392b2b7211 */ /* 0x000fe400008f0eff */
[C---:B------:R-:W-:Y:S02]  /*05c0*/  ISETP.LT.AND P1, PT, R45.reuse, 0x80, !P4 ;  /* 0x000000802d00780c */ /* 0x040fe40006721270 */
[----:B------:R-:W-:Y:S02]  /*05d0*/  SHF.L.U32 R45, R45, 0x7, RZ ;  /* 0x000000072d2d7819 */ /* 0x000fe400000006ff */
[----:B------:R-:W-:-:S03]  /*05e0*/  ISETP.LT.AND P4, PT, R48, 0x80, !P4 ;  /* 0x000000803000780c */ /* 0x000fc60006781270 */
[----:B------:R-:W-:Y:S01]  /*05f0*/  IMAD.WIDE R34, R45, 0x4, R32 ;  /* 0x000000042d227825 */ /* 0x000fe200078e0220 */
[----:B------:R-:W-:-:S05]  /*0600*/  SHF.L.U32 R48, R48, 0x7, RZ ;  /* 0x0000000730307819 */ /* 0x000fca00000006ff */
[----:B------:R-:W-:-:S04]  /*0610*/  IMAD.WIDE R62, R0, 0x4, R34 ;  /* 0x00000004003e7825 */ /* 0x000fc800078e0222 */
[--C-:B------:R-:W-:Y:S01]  /*0620*/  IMAD.WIDE R34, R47, 0x4, R32.reuse ;  /* 0x000000042f227825 */ /* 0x100fe200078e0220 */
[----:B------:R-:W2:Y:S03]  /*0630*/  @P1 LDG.E.128 R20, [R62.64] ;  /* 0x000000063e141981 */ /* 0x000ea6000c1e1d00 */
[----:B0-----:R-:W-:Y:S02]  /*0640*/  IMAD.WIDE R58, R48, 0x4, R32 ;  /* 0x00000004303a7825 */ /* 0x001fe400078e0220 */
[----:B------:R-:W-:Y:S02]  /*0650*/  CS2R R32, SRZ ;  /* 0x0000000000207805 */ /* 0x000fe4000001ff00 */
[----:B------:R-:W-:Y:S02]  /*0660*/  IMAD.WIDE R60, R0, 0x4, R34 ;  /* 0x00000004003c7825 */ /* 0x000fe400078e0222 */
[----:B------:R-:W-:-:S02]  /*0670*/  CS2R R34, SRZ ;  /* 0x0000000000227805 */ /* 0x000fc4000001ff00 */
[----:B------:R-:W-:Y:S01]  /*0680*/  IMAD.WIDE R58, R0, 0x4, R58 ;  /* 0x00000004003a7825 */ /* 0x000fe200078e023a */
[----:B------:R-:W3:Y:S04]  /*0690*/  @P3 LDG.E.128 R28, [R60.64] ;  /* 0x000000063c1c3981 */ /* 0x000ee8000c1e1d00 */
[----:B------:R-:W3:Y:S01]  /*06a0*/  @P4 LDG.E.128 R32, [R58.64] ;  /* 0x000000063a204981 */ /* 0x000ee2000c1e1d00 */
[----:B------:R-:W-:Y:S02]  /*06b0*/  P2R R80, PR, RZ, 0x20 ;  /* 0x00000020ff507803 */ /* 0x000fe40000000000 */
[----:B------:R-:W-:Y:S02]  /*06c0*/  P2R R64, PR, RZ, 0x40 ;  /* 0x00000040ff407803 */ /* 0x000fe40000000000 */
[----:B------:R-:W-:-:S04]  /*06d0*/  ISETP.NE.AND P6, PT, R78, RZ, PT ;  /* 0x000000ff4e00720c */ /* 0x000fc80003fc5270 */
[----:B----4-:R-:W-:Y:S02]  /*06e0*/  SEL R4, R4, RZ, P6 ;  /* 0x000000ff04047207 */ /* 0x010fe40003000000 */
[----:B------:R-:W-:Y:S02]  /*06f0*/  SEL R5, R5, RZ, P6 ;  /* 0x000000ff05057207 */ /* 0x000fe40003000000 */
[----:B------:R-:W-:Y:S02]  /*0700*/  SEL R6, R6, RZ, P6 ;  /* 0x000000ff06067207 */ /* 0x000fe40003000000 */
[----:B------:R-:W-:Y:S02]  /*0710*/  SEL R7, R7, RZ, P6 ;  /* 0x000000ff07077207 */ /* 0x000fe40003000000 */
[----:B------:R-:W-:Y:S01]  /*0720*/  ISETP.NE.AND P6, PT, R64, RZ, PT ;  /* 0x000000ff4000720c */ /* 0x000fe20003fc5270 */
[----:B------:R-:W-:Y:S01]  /*0730*/  FADD R6, RZ, R6 ;  /* 0x00000006ff067221 */ /* 0x000fe20000000000 */
[----:B------:R-:W-:Y:S01]  /*0740*/  FADD R5, RZ, R5 ;  /* 0x00000005ff057221 */ /* 0x000fe20000000000 */
[----:B------:R-:W-:Y:S01]  /*0750*/  FADD R7, RZ, R7 ;  /* 0x00000007ff077221 */ /* 0x000fe20000000000 */
[----:B------:R-:W-:Y:S01]  /*0760*/  FADD R4, RZ, R4 ;  /* 0x00000004ff047221 */ /* 0x000fe20000000000 */
[----:B-----5:R-:W-:-:S02]  /*0770*/  SEL R8, R8, RZ, P6 ;  /* 0x000000ff08087207 */ /* 0x020fc40003000000 */
[----:B------:R-:W-:Y:S02]  /*0780*/  SEL R9, R9, RZ, P6 ;  /* 0x000000ff09097207 */ /* 0x000fe40003000000 */
[----:B------:R-:W-:Y:S02]  /*0790*/  SEL R10, R10, RZ, P6 ;  /* 0x000000ff0a0a7207 */ /* 0x000fe40003000000 */
[----:B------:R-:W-:Y:S02]  /*07a0*/  SEL R11, R11, RZ, P6 ;  /* 0x000000ff0b0b7207 */ /* 0x000fe40003000000 */
[----:B------:R-:W-:Y:S02]  /*07b0*/  SEL R12, R12, RZ, P5 ;  /* 0x000000ff0c0c7207 */ /* 0x000fe40002800000 */
[----:B------:R-:W-:Y:S02]  /*07c0*/  SEL R13, R13, RZ, P5 ;  /* 0x000000ff0d0d7207 */ /* 0x000fe40002800000 */
[----:B------:R-:W-:-:S02]  /*07d0*/  SEL R14, R14, RZ, P5 ;  /* 0x000000ff0e0e7207 */ /* 0x000fc40002800000 */
[----:B------:R-:W-:Y:S02]  /*07e0*/  SEL R15, R15, RZ, P5 ;  /* 0x000000ff0f0f7207 */ /* 0x000fe40002800000 */
[----:B------:R-:W-:-:S04]  /*07f0*/  ISETP.GE.U32.AND P5, PT, R77, 0x1, PT ;  /* 0x000000014d00780c */ /* 0x000fc80003fa6070 */
[----:B------:R-:W-:Y:S02]  /*0800*/  ISETP.GE.AND.EX P5, PT, R43, RZ, PT, P5 ;  /* 0x000000ff2b00720c */ /* 0x000fe40003fa6350 */
[----:B------:R-:W-:Y:S02]  /*0810*/  SEL R16, R16, RZ, P0 ;  /* 0x000000ff10107207 */ /* 0x000fe40000000000 */
[----:B------:R-:W-:Y:S02]  /*0820*/  SEL R17, R17, RZ, P0 ;  /* 0x000000ff11117207 */ /* 0x000fe40000000000 */
[----:B------:R-:W-:Y:S02]  /*0830*/  SEL R18, R18, RZ, P0 ;  /* 0x000000ff12127207 */ /* 0x000fe40000000000 */
[----:B------:R-:W-:Y:S02]  /*0840*/  SEL R19, R19, RZ, P0 ;  /* 0x000000ff13137207 */ /* 0x000fe40000000000 */
[----:B------:R-:W-:-:S02]  /*0850*/  SEL R24, R24, RZ, P2 ;  /* 0x000000ff18187207 */ /* 0x000fc40001000000 */
[----:B------:R-:W-:Y:S02]  /*0860*/  SEL R25, R25, RZ, P2 ;  /* 0x000000ff19197207 */ /* 0x000fe40001000000 */
[----:B------:R-:W-:Y:S02]  /*0870*/  SEL R26, R26, RZ, P2 ;  /* 0x000000ff1a1a7207 */ /* 0x000fe40001000000 */
[----:B------:R-:W-:Y:S01]  /*0880*/  SEL R27, R27, RZ, P2 ;  /* 0x000000ff1b1b7207 */ /* 0x000fe20001000000 */
[----:B------:R-:W-:Y:S01]  /*0890*/  FADD R11, RZ, R11 ;  /* 0x0000000bff0b7221 */ /* 0x000fe20000000000 */
        /* <DEDUP_REMOVED lines=15> */
[----:B--2---:R-:W-:-:S02]  /*0990*/  SEL R20, R20, RZ, P1 ;  /* 0x000000ff14147207 */ /* 0x004fc40000800000 */
[----:B------:R-:W-:Y:S02]  /*09a0*/  SEL R21, R21, RZ, P1 ;  /* 0x000000ff15157207 */ /* 0x000fe40000800000 */
[----:B------:R-:W-:Y:S02]  /*09b0*/  SEL R22, R22, RZ, P1 ;  /* 0x000000ff16167207 */ /* 0x000fe40000800000 */
[----:B------:R-:W-:Y:S01]  /*09c0*/  SEL R23, R23, RZ, P1 ;  /* 0x000000ff17177207 */ /* 0x000fe20000800000 */
[----:B------:R-:W-:Y:S01]  /*09d0*/  FADD R21, RZ, R21 ;  /* 0x00000015ff157221 */ /* 0x000fe20000000000 */
[----:B---3--:R-:W-:Y:S02]  /*09e0*/  SEL R28, R28, RZ, P3 ;  /* 0x000000ff1c1c7207 */ /* 0x008fe40001800000 */
[----:B------:R-:W-:Y:S02]  /*09f0*/  SEL R29, R29, RZ, P3 ;  /* 0x000000ff1d1d7207 */ /* 0x000fe40001800000 */
[----:B------:R-:W-:-:S02]  /*0a00*/  SEL R30, R30, RZ, P3 ;  /* 0x000000ff1e1e7207 */ /* 0x000fc40001800000 */
[----:B------:R-:W-:Y:S02]  /*0a10*/  SEL R31, R31, RZ, P3 ;  /* 0x000000ff1f1f7207 */ /* 0x000fe40001800000 */
[----:B------:R-:W-:Y:S02]  /*0a20*/  SEL R32, R32, RZ, P4 ;  /* 0x000000ff20207207 */ /* 0x000fe40002000000 */
        /* <DEDUP_REMOVED lines=14> */
[----:B------:R-:W-:Y:S05]  /*0b10*/  @!P5 BRA `(.L_x_0) ;  /* 0x000014900000d947 */ /* 0x000fea0003800000 */
[----:B------:R-:W-:Y:S01]  /*0b20*/  LEA R58, P5, R54, c[0x0][0x180], 0x5 ;  /* 0x00006000363a7a11 */ /* 0x000fe200078a28ff */
[----:B------:R-:W-:Y:S01]  /*0b30*/  IMAD R56, R56, c[0x0][0x1ac], RZ ;  /* 0x00006b0038387a24 */ /* 0x000fe200078e02ff */
[C-C-:B------:R-:W-:Y:S01]  /*0b40*/  SHF.L.U64.HI R65, R54.reuse, 0xc, R57.reuse ;  /* 0x0000000c36417819 */ /* 0x140fe20000010239 */
[----:B------:R-:W-:Y:S01]  /*0b50*/  UMOV UR4, URZ ;  /* 0x0000003f00047c82 */ /* 0x000fe20008000000 */
[C---:B------:R-:W-:Y:S01]  /*0b60*/  LEA.HI.X R59, R54.reuse, c[0x0][0x184], R57, 0x5, P5 ;  /* 0x00006100363b7a11 */ /* 0x040fe200028f2c39 */
[----:B------:R-:W-:Y:S01]  /*0b70*/  UMOV UR5, URZ ;  /* 0x0000003f00057c82 */ /* 0x000fe20008000000 */
[----:B------:R-:W-:-:S02]  /*0b80*/  SHF.L.U32 R64, R54, 0xc, RZ ;  /* 0x0000000c36407819 */ /* 0x000fc400000006ff */
[----:B------:R-:W-:Y:S02]  /*0b90*/  IADD3 R68, P5, R54, R56, RZ ;  /* 0x0000003836447210 */ /* 0x000fe40007fbe0ff */
[----:B------:R-:W-:Y:S01]  /*0ba0*/  LOP3.LUT R71, R49, 0x7, RZ, 0xc0, !PT ;  /* 0x0000000731477812 */ /* 0x000fe200078ec0ff */
[----:B------:R-:W-:Y:S01]  /*0bb0*/  IMAD.WIDE R60, R53, 0x2, R64 ;  /* 0x00000002353c7825 */ /* 0x000fe200078e0240 */
[----:B------:R-:W-:Y:S02]  /*0bc0*/  LEA.HI.X.SX32 R69, R56, R57, 0x1, P5 ;  /* 0x0000003938457211 */ /* 0x000fe400028f0eff */
[----:B------:R-:W-:Y:S02]  /*0bd0*/  LOP3.LUT R57, R49, 0x1, RZ, 0xc0, !PT ;  /* 0x0000000131397812 */ /* 0x000fe400078ec0ff */
[----:B------:R-:W-:-:S03]  /*0be0*/  SHF.L.U32 R74, R71, 0x1, RZ ;  /* 0x00000001474a7819 */ /* 0x000fc600000006ff */
[----:B------:R-:W-:-:S04]  /*0bf0*/  IMAD.WIDE.U32 R56, R57, 0x8, R60 ;  /* 0x0000000839387825 */ /* 0x000fc800078e003c */
[----:B------:R-:W-:Y:S01]  /*0c00*/  IMAD.WIDE.U32 R60, R71, 0x2, R60 ;  /* 0x00000002473c7825 */ /* 0x000fe200078e003c */
[----:B------:R-:W-:-:S04]  /*0c10*/  IADD3 R54, P5, R56, c[0x0][0x170], RZ ;  /* 0x00005c0038367a10 */ /* 0x000fc80007fbe0ff */
[----:B------:R-:W-:Y:S02]  /*0c20*/  IADD3.X R57, R57, c[0x0][0x174], RZ, P5, !PT ;  /* 0x00005d0039397a10 */ /* 0x000fe40002ffe4ff */
[----:B------:R-:W-:Y:S02]  /*0c30*/  IADD3 R56, P5, R60, c[0x0][0x178], RZ ;  /* 0x00005e003c387a10 */ /* 0x000fe40007fbe0ff */
[----:B------:R-:W-:Y:S02]  /*0c40*/  LOP3.LUT R60, R49, 0x1f, RZ, 0xc0, !PT ;  /* 0x0000001f313c7812 */ /* 0x000fe400078ec0ff */
[----:B------:R-:W-:-:S03]  /*0c50*/  IADD3.X R61, R61, c[0x0][0x17c], RZ, P5, !PT ;  /* 0x00005f003d3d7a10 */ /* 0x000fc60002ffe4ff */
[----:B------:R-:W-:-:S05]  /*0c60*/  IMAD.WIDE.U32 R62, R60, 0x8, RZ ;  /* 0x000000083c3e7825 */ /* 0x000fca00078e00ff */
[----:B------:R-:W-:Y:S02]  /*0c70*/  LOP3.LUT R66, R64, R62, RZ, 0xfc, !PT ;  /* 0x0000003e40427212 */ /* 0x000fe400078efcff */
[----:B------:R-:W-:-:S05]  /*0c80*/  LOP3.LUT R67, R65, R63, RZ, 0xfc, !PT ;  /* 0x0000003f41437212 */ /* 0x000fca00078efcff */
[C---:B------:R-:W-:Y:S01]  /*0c90*/  IMAD.WIDE R66, R55.reuse, 0x2, R66 ;  /* 0x0000000237427825 */ /* 0x040fe200078e0242 */
[----:B------:R-:W-:-:S04]  /*0ca0*/  LOP3.LUT R55, R55, 0x7c, R52, 0xf8, !PT ;  /* 0x0000007c37377812 */ /* 0x000fc800078ef834 */
[----:B------:R-:W-:-:S04]  /*0cb0*/  IADD3 R64, P5, R66, c[0x0][0x160], RZ ;  /* 0x0000580042407a10 */ /* 0x000fc80007fbe0ff */
[C---:B------:R-:W-:Y:S02]  /*0cc0*/  IADD3.X R63, R67.reuse, c[0x0][0x164], RZ, P5, !PT ;  /* 0x00005900433f7a10 */ /* 0x040fe40002ffe4ff */
[----:B------:R-:W-:Y:S02]  /*0cd0*/  IADD3 R62, P5, R66, c[0x0][0x168], RZ ;  /* 0x00005a00423e7a10 */ /* 0x000fe40007fbe0ff */
[C---:B------:R-:W-:Y:S02]  /*0ce0*/  SHF.L.U32 R66, R68.reuse, 0xc, RZ ;  /* 0x0000000c44427819 */ /* 0x040fe400000006ff */
[----:B------:R-:W-:Y:S02]  /*0cf0*/  IADD3.X R65, R67, c[0x0][0x16c], RZ, P5, !PT ;  /* 0x00005b0043417a10 */ /* 0x000fe40002ffe4ff */
[----:B------:R-:W-:Y:S01]  /*0d00*/  SHF.L.U64.HI R67, R68, 0xc, R69 ;  /* 0x0000000c44437819 */ /* 0x000fe20000010245 */
[----:B------:R-:W-:Y:S01]  /*0d10*/  IMAD R69, R51, -0x10, R50 ;  /* 0xfffffff033457824 */ /* 0x000fe200078e0232 */
[----:B------:R-:W-:-:S03]  /*0d20*/  LOP3.LUT R68, R52, 0x4, RZ, 0xc0, !PT ;  /* 0x0000000434447812 */ /* 0x000fc600078ec0ff */
[C---:B------:R-:W-:Y:S01]  /*0d30*/  IMAD.WIDE R66, R53.reuse, 0x2, R66 ;  /* 0x0000000235427825 */ /* 0x040fe200078e0242 */
[----:B------:R-:W-:Y:S02]  /*0d40*/  LOP3.LUT R53, R53, 0x7, R49, 0xf8, !PT ;  /* 0x0000000735357812 */ /* 0x000fe400078ef831 */
[----:B------:R-:W-:Y:S01]  /*0d50*/  LOP3.LUT R49, R49, 0x1e, RZ, 0xc0, !PT ;  /* 0x0000001e31317812 */ /* 0x000fe200078ec0ff */
[----:B------:R-:W-:Y:S01]  /*0d60*/  IMAD.WIDE R58, R69, 0x2, R58 ;  /* 0x00000002453a7825 */ /* 0x000fe200078e023a */
[----:B------:R-:W-:-:S03]  /*0d70*/  SHF.L.U32 R68, R68, 0x1, RZ ;  /* 0x0000000144447819 */ /* 0x000fc600000006ff */
[----:B------:R-:W-:-:S05]  /*0d80*/  IMAD.WIDE.U32 R66, R71, 0x2, R66 ;  /* 0x0000000247427825 */ /* 0x000fca00078e0042 */
[----:B------:R-:W-:-:S04]  /*0d90*/  IADD3 R66, P5, R66, c[0x0][0x188], RZ ;  /* 0x0000620042427a10 */ /* 0x000fc80007fbe0ff */
[----:B------:R-:W-:Y:S02]  /*0da0*/  IADD3.X R67, R67, c[0x0][0x18c], RZ, P5, !PT ;  /* 0x0000630043437a10 */ /* 0x000fe40002ffe4ff */
[----:B------:R-:W-:-:S04]  /*0db0*/  ISETP.GE.AND P5, PT, R53, 0x80, PT ;  /* 0x000000803500780c */ /* 0x000fc80003fa6270 */
[----:B------:R-:W-:-:S02]  /*0dc0*/  ISETP.LT.U32.AND P5, PT, R60, 0x8, !P5 ;  /* 0x000000083c00780c */ /* 0x000fc40006fa1070 */
.L_x_1:
[----:B------:R-:W-:Y:S01]  /*0dd0*/  ISETP.GE.AND P6, PT, R55, 0x80, PT ;  /* 0x000000803700780c */ /* 0x000fe20003fc6270 */
[----:B------:R-:W-:Y:S01]  /*0de0*/  CS2R R70, SRZ ;  /* 0x0000000000467805 */ /* 0x000fe2000001ff00 */
[----:B0-----:R-:W-:Y:S02]  /*0df0*/  MOV R50, R62 ;  /* 0x0000003e00327202 */ /* 0x001fe40000000f00 */
[----:B------:R-:W-:-:S05]  /*0e00*/  MOV R51, R65 ;  /* 0x0000004100337202 */ /* 0x000fca0000000f00 */
[----:B------:R-:W-:-:S05]  /*0e10*/  IMAD.WIDE R52, R69, 0x100, R50 ;  /* 0x0000010045347825 */ /* 0x000fca00078e0232 */
[----:B------:R-:W2:Y:S01]  /*0e20*/  @!P6 LDG.E.64 R70, [R52.64] ;  /* 0x000000063446e981 */ /* 0x000ea2000c1e1b00 */
[----:B------:R-:W-:Y:S01]  /*0e30*/  MOV R50, R64 ;  /* 0x0000004000327202 */ /* 0x000fe20000000f00 */
[----:B------:R-:W-:Y:S01]  /*0e40*/  CS2R R72, SRZ ;  /* 0x0000000000487805 */ /* 0x000fe2000001ff00 */
[----:B------:R-:W-:-:S05]  /*0e50*/  MOV R51, R63 ;  /* 0x0000003f00337202 */ /* 0x000fca0000000f00 */
[----:B------:R-:W-:Y:S01]  /*0e60*/  IMAD.WIDE R50, R69, 0x100, R50 ;  /* 0x0000010045327825 */ /* 0x000fe200078e0232 */
[----:B------:R-:W-:Y:S06]  /*0e70*/  BAR.SYNC 0x0 ;  /* 0x0000000000007b1d */ /* 0x000fec0000000000 */
[----:B--2---:R-:W-:Y:S02]  /*0e80*/  SEL R70, R70, RZ, !P6 ;  /* 0x000000ff46467207 */ /* 0x004fe40007000000 */
[----:B------:R-:W-:Y:S02]  /*0e90*/  SEL R71, R71, RZ, !P6 ;  /* 0x000000ff47477207 */ /* 0x000fe40007000000 */
[----:B------:R-:W-:-:S02]  /*0ea0*/  MOV R82, R70 ;  /* 0x0000004600527202 */ /* 0x000fc40000000f00 */
[----:B------:R-:W-:-:S05]  /*0eb0*/  MOV R83, R71 ;  /* 0x0000004700537202 */ /* 0x000fca0000000f00 */
[----:B------:R-:W-:Y:S04]  /*0ec0*/  STS.64 [R60.X8], R82 ;  /* 0x000000523c007388 */ /* 0x000fe80000008a00 */
[----:B------:R-:W-:Y:S06]  /*0ed0*/  BAR.SYNC 0x0 ;  /* 0x0000000000007b1d */ /* 0x000fec0000000000 */
[----:B------:R0:W2:Y:S01]  /*0ee0*/  @!P6 LDG.E.64 R72, [R50.64] ;  /* 0x000000063248e981 */ /* 0x0000a2000c1e1b00 */
[----:B------:R-:W-:-:S03]  /*0ef0*/  CS2R R70, SRZ ;  /* 0x0000000000467805 */ /* 0x000fc6000001ff00 */
[----:B------:R-:W1:Y:S04]  /*0f00*/  LDS.U16 R92, [R49] ;  /* 0x00000000315c7984 */ /* 0x000e680000000400 */
[----:B------:R-:W-:Y:S01]  /*0f10*/  LDS.U16 R88, [R49+0x40] ;  /* 0x0000400031587984 */ /* 0x000fe20000000400 */
[----:B0-----:R-:W-:Y:S02]  /*0f20*/  MOV R50, R54 ;  /* 0x0000003600327202 */ /* 0x001fe40000000f00 */
[----:B------:R-:W-:Y:S01]  /*0f30*/  MOV R51, R57 ;  /* 0x0000003900337202 */ /* 0x000fe20000000f00 */
[----:B------:R-:W-:Y:S04]  /*0f40*/  LDS.U16 R84, [R49+0x60] ;  /* 0x0000600031547984 */ /* 0x000fe80000000400 */
[----:B------:R-:W-:Y:S01]  /*0f50*/  IMAD.WIDE R52, R69, 0x100, R50 ;  /* 0x0000010045347825 */ /* 0x000fe200078e0232 */
[----:B------:R-:W-:Y:S04]  /*0f60*/  LDS.U16 R86, [R49+0x80] ;  /* 0x0000800031567984 */ /* 0x000fe80000000400 */
[----:B------:R-:W-:Y:S04]  /*0f70*/  LDS.U16 R82, [R49+0xa0] ;  /* 0x0000a00031527984 */ /* 0x000fe80000000400 */
[----:B------:R-:W-:Y:S04]  /*0f80*/  LDS.U16 R76, [R49+0xc0] ;  /* 0x0000c000314c7984 */ /* 0x000fe80000000400 */
[----:B------:R-:W-:Y:S04]  /*0f90*/  LDS.U16 R75, [R49+0xe0] ;  /* 0x0000e000314b7984 */ /* 0x000fe80000000400 */
[----:B------:R-:W0:Y:S01]  /*0fa0*/  LDS.U16 R90, [R49+0x20] ;  /* 0x00002000315a7984 */ /* 0x000e220000000400 */
[----:B--2---:R-:W-:-:S02]  /*0fb0*/  SEL R72, R72, RZ, !P6 ;  /* 0x000000ff48487207 */ /* 0x004fc40007000000 */
[----:B------:R-:W-:Y:S02]  /*0fc0*/  SEL R73, R73, RZ, !P6 ;  /* 0x000000ff49497207 */ /* 0x000fe40007000000 */
[----:B------:R-:W-:-:S13]  /*0fd0*/  ISETP.GE.AND P6, PT, R0, 0x80, PT ;  /* 0x000000800000780c */ /* 0x000fda0003fc6270 */
[----:B------:R2:W3:Y:S01]  /*0fe0*/  @!P6 LDG.E.64 R70, [R52.64] ;  /* 0x000000063446e981 */ /* 0x0004e2000c1e1b00 */
[----:B-1----:R-:W-:Y:S01]  /*0ff0*/  HADD2.F32 R92, -RZ, R92.H0_H0 ;  /* 0x2000005cff5c7230 */ /* 0x002fe20000004100 */
[----:B------:R-:W-:Y:S02]  /*1000*/  MOV R50, R66 ;  /* 0x0000004200327202 */ /* 0x000fe40000000f00 */
[----:B------:R-:W-:Y:S06]  /*1010*/  BAR.SYNC 0x0 ;  /* 0x0000000000007b1d */ /* 0x000fec0000000000 */
[----:B------:R1:W-:Y:S01]  /*1020*/  STS.64 [R60.X8], R72 ;  /* 0x000000483c007388 */ /* 0x0003e20000008a00 */
[----:B0-----:R-:W-:Y:S01]  /*1030*/  HADD2.F32 R90, -RZ, R90.H0_H0 ;  /* 0x2000005aff5a7230 */ /* 0x001fe20000004100 */
[----:B--2---:R-:W-:Y:S01]  /*1040*/  MOV R52, R56 ;  /* 0x0000003800347202 */ /* 0x004fe20000000f00 */
[----:B------:R-:W-:Y:S01]  /*1050*/  HADD2.F32 R88, -RZ, R88.H0_H0 ;  /* 0x20000058ff587230 */ /* 0x000fe20000004100 */
[----:B------:R-:W-:-:S02]  /*1060*/  MOV R53, R61 ;  /* 0x0000003d00357202 */ /* 0x000fc40000000f00 */
[C---:B------:R-:W-:Y:S01]  /*1070*/  FMUL R94, R90.reuse, R11 ;  /* 0x0000000b5a5e7220 */ /* 0x040fe20000400000 */
[----:B------:R-:W-:Y:S01]  /*1080*/  HADD2.F32 R84, -RZ, R84.H0_H0 ;  /* 0x20000054ff547230 */ /* 0x000fe20000004100 */
[----:B------:R-:W-:Y:S01]  /*1090*/  MOV R51, R67 ;  /* 0x0000004300337202 */ /* 0x000fe20000000f00 */
[C---:B-1----:R-:W-:Y:S01]  /*10a0*/  FMUL R73, R90.reuse, R8 ;  /* 0x000000085a497220 */ /* 0x042fe20000400000 */
[----:B------:R-:W-:-:S03]  /*10b0*/  FMUL R72, R90, R9 ;  /* 0x000000095a487220 */ /* 0x000fc60000400000 */
[C---:B------:R-:W-:Y:S01]  /*10c0*/  FFMA R73, R92.reuse, R4, R73 ;  /* 0x000000045c497223 */ /* 0x040fe20000000049 */
[C---:B------:R-:W-:Y:S01]  /*10d0*/  FFMA R72, R92.reuse, R5, R72 ;  /* 0x000000055c487223 */ /* 0x040fe20000000048 */
[----:B------:R-:W-:Y:S02]  /*10e0*/  FFMA R94, R92, R7, R94 ;  /* 0x000000075c5e7223 */ /* 0x000fe4000000005e */
[C---:B------:R-:W-:Y:S01]  /*10f0*/  FFMA R73, R88.reuse, R12, R73 ;  /* 0x0000000c58497223 */ /* 0x040fe20000000049 */
[C---:B------:R-:W-:Y:S01]  /*1100*/  FFMA R72, R88.reuse, R13, R72 ;  /* 0x0000000d58487223 */ /* 0x040fe20000000048 */
[----:B------:R-:W-:Y:S01]  /*1110*/  HADD2.F32 R86, -RZ, R86.H0_H0 ;  /* 0x20000056ff567230 */ /* 0x000fe20000004100 */
[----:B------:R-:W-:Y:S01]  /*1120*/  FFMA R94, R88, R15, R94 ;  /* 0x0000000f585e7223 */ /* 0x000fe2000000005e */
        /* <DEDUP_REMOVED lines=13> */
[----:B------:R-:W-:-:S02]  /*1200*/  FFMA R72, R76, R29, R72 ;  /* 0x0000001d4c487223 */ /* 0x000fc40000000048 */
[----:B------:R-:W-:Y:S01]  /*1210*/  FFMA R94, R76, R31, R94 ;  /* 0x0000001f4c5e7223 */ /* 0x000fe2000000005e */
[C---:B------:R-:W-:Y:S01]  /*1220*/  FFMA R96, R75.reuse, R32, R96 ;  /* 0x000000204b607223 */ /* 0x040fe20000000060 */
[C---:B------:R-:W-:Y:S02]  /*1230*/  FFMA R72, R75.reuse, R33, R72 ;  /* 0x000000214b487223 */ /* 0x040fe40000000048 */
[----:B------:R-:W-:Y:S02]  /*1240*/  FFMA R94, R75, R35, R94 ;  /* 0x000000234b5e7223 */ /* 0x000fe4000000005e */
[----:B------:R-:W0:Y:S04]  /*1250*/  SHFL.BFLY PT, R73, R96, 0x10, 0x1f ;  /* 0x0e001f0060497f89 */ /* 0x000e2800000e0000 */
[----:B------:R-:W1:Y:S04]  /*1260*/  SHFL.BFLY PT, R85, R72, 0x10, 0x1f ;  /* 0x0e001f0048557f89 */ /* 0x000e6800000e0000 */
[----:B------:R-:W2:Y:S04]  /*1270*/  SHFL.BFLY PT, R87, R94, 0x10, 0x1f ;  /* 0x0e001f005e577f89 */ /* 0x000ea800000e0000 */
[----:B------:R-:W-:Y:S06]  /*1280*/  BAR.SYNC 0x0 ;  /* 0x0000000000007b1d */ /* 0x000fec0000000000 */
[----:B0-----:R-:W-:Y:S01]  /*1290*/  FADD R73, R96, R73 ;  /* 0x0000004960497221 */ /* 0x001fe20000000000 */
[----:B-1----:R-:W-:Y:S01]  /*12a0*/  FADD R85, R72, R85 ;  /* 0x0000005548557221 */ /* 0x002fe20000000000 */
[----:B---3--:R-:W-:-:S02]  /*12b0*/  SEL R83, R70, RZ, !P6 ;  /* 0x000000ff46537207 */ /* 0x008fc40007000000 */
[----:B------:R-:W-:Y:S02]  /*12c0*/  SEL R81, R71, RZ, !P6 ;  /* 0x000000ff47517207 */ /* 0x000fe40007000000 */
[----:B------:R-:W-:Y:S02]  /*12d0*/  MOV R70, R58 ;  /* 0x0000003a00467202 */ /* 0x000fe40000000f00 */
[-C--:B------:R-:W-:Y:S01]  /*12e0*/  MOV R71, R59.reuse ;  /* 0x0000003b00477202 */ /* 0x080fe20000000f00 */
[----:B--2---:R-:W-:Y:S01]  /*12f0*/  FADD R93, R94, R87 ;  /* 0x000000575e5d7221 */ /* 0x004fe20000000000 */
[----:B------:R-:W0:Y:S01]  /*1300*/  SHFL.BFLY PT, R100, R85, 0x8, 0x1f ;  /* 0x0d001f0055647f89 */ /* 0x000e2200000e0000 */
[----:B------:R-:W-:Y:S01]  /*1310*/  IMAD.WIDE R52, R69, 0x100, R52 ;  /* 0x0000010045347825 */ /* 0x000fe200078e0234 */
[----:B------:R-:W-:Y:S02]  /*1320*/  IADD3 R58, P6, R58, 0x20, RZ ;  /* 0x000000203a3a7810 */ /* 0x000fe40007fde0ff */
[----:B------:R1:W2:Y:S02]  /*1330*/  LDG.E.U16 R70, [R70.64] ;  /* 0x0000000646467981 */ /* 0x0002a4000c1e1500 */
[----:B------:R-:W-:-:S02]  /*1340*/  IADD3.X R59, RZ, R59, RZ, P6, !PT ;  /* 0x0000003bff3b7210 */ /* 0x000fc400037fe4ff */
[----:B------:R-:W3:Y:S01]  /*1350*/  SHFL.BFLY PT, R96, R93, 0x8, 0x1f ;  /* 0x0d001f005d607f89 */ /* 0x000ee200000e0000 */
[----:B------:R-:W-:-:S04]  /*1360*/  IADD3 R64, P6, R64, 0x1000, RZ ;  /* 0x0000100040407810 */ /* 0x000fc80007fde0ff */
[----:B------:R-:W-:Y:S01]  /*1370*/  IADD3.X R63, RZ, R63, RZ, P6, !PT ;  /* 0x0000003fff3f7210 */ /* 0x000fe200037fe4ff */
[----:B-1----:R-:W-:Y:S01]  /*1380*/  FMUL R71, R90, R10 ;  /* 0x0000000a5a477220 */ /* 0x002fe20000400000 */
[----:B------:R-:W-:-:S03]  /*1390*/  IADD3 R54, P6, R54, 0x1000, RZ ;  /* 0x0000100036367810 */ /* 0x000fc60007fde0ff */
[----:B------:R-:W-:Y:S01]  /*13a0*/  FFMA R71, R92, R6, R71 ;  /* 0x000000065c477223 */ /* 0x000fe20000000047 */
[----:B------:R-:W-:Y:S02]  /*13b0*/  IADD3.X R57, RZ, R57, RZ, P6, !PT ;  /* 0x00000039ff397210 */ /* 0x000fe400037fe4ff */
[----:B------:R-:W-:Y:S01]  /*13c0*/  IADD3 R62, P6, R62, 0x1000, RZ ;  /* 0x000010003e3e7810 */ /* 0x000fe20007fde0ff */
[----:B------:R-:W-:Y:S01]  /*13d0*/  FFMA R71, R88, R14, R71 ;  /* 0x0000000e58477223 */ /* 0x000fe20000000047 */
[----:B0-----:R-:W-:Y:S02]  /*13e0*/  FADD R100, R85, R100 ;  /* 0x0000006455647221 */ /* 0x001fe40000000000 */
[----:B------:R-:W-:Y:S01]  /*13f0*/  IADD3.X R65, RZ, R65, RZ, P6, !PT ;  /* 0x00000041ff417210 */ /* 0x000fe200037fe4ff */
[----:B------:R-:W-:Y:S01]  /*1400*/  FFMA R71, R84, R18, R71 ;  /* 0x0000001254477223 */ /* 0x000fe20000000047 */
[----:B------:R-:W-:Y:S01]  /*1410*/  LDS.U16 R85, [R49] ;  /* 0x0000000031557984 */ /* 0x000fe20000000400 */
[----:B------:R-:W-:-:S02]  /*1420*/  IADD3 R56, P6, R56, 0x1000, RZ ;  /* 0x0000100038387810 */ /* 0x000fc40007fde0ff */
[----:B------:R-:W-:Y:S01]  /*1430*/  FFMA R71, R86, R22, R71 ;  /* 0x0000001656477223 */ /* 0x000fe20000000047 */
[----:B---3--:R-:W-:Y:S01]  /*1440*/  FADD R95, R93, R96 ;  /* 0x000000605d5f7221 */ /* 0x008fe20000000000 */
[----:B------:R-:W-:Y:S02]  /*1450*/  SHFL.BFLY PT, R87, R100, 0x4, 0x1f ;  /* 0x0c801f0064577f89 */ /* 0x000fe400000e0000 */
[----:B------:R-:W-:Y:S01]  /*1460*/  FFMA R71, R82, R26, R71 ;  /* 0x0000001a52477223 */ /* 0x000fe20000000047 */
[----:B------:R-:W-:Y:S01]  /*1470*/  UIADD3 UR4, UP0, UR4, 0x1, URZ ;  /* 0x0000000104047890 */ /* 0x000fe2000ff1e03f */
[----:B------:R-:W-:Y:S02]  /*1480*/  IADD3.X R61, RZ, R61, RZ, P6, !PT ;  /* 0x0000003dff3d7210 */ /* 0x000fe400037fe4ff */
[----:B------:R-:W-:Y:S01]  /*1490*/  FFMA R71, R76, R30, R71 ;  /* 0x0000001e4c477223 */ /* 0x000fe20000000047 */
[----:B------:R-:W-:Y:S01]  /*14a0*/  SHFL.BFLY PT, R72, R95, 0x4, 0x1f ;  /* 0x0c801f005f487f89 */ /* 0x000fe200000e0000 */
[----:B------:R-:W-:Y:S01]  /*14b0*/  IMAD.WIDE R50, R69, 0x100, R50 ;  /* 0x0000010045327825 */ /* 0x000fe200078e0232 */
[----:B------:R-:W-:Y:S01]  /*14c0*/  UIADD3.X UR5, URZ, UR5, URZ, UP0, !UPT ;  /* 0x000000053f057290 */ /* 0x000fe200087fe43f */
[----:B------:R-:W-:Y:S01]  /*14d0*/  FFMA R71, R75, R34, R71 ;  /* 0x000000224b477223 */ /* 0x000fe20000000047 */
[----:B------:R-:W-:-:S04]  /*14e0*/  IADD3 R66, P6, R66, 0x1000, RZ ;  /* 0x0000100042427810 */ /* 0x000fc80007fde0ff */
[----:B------:R-:W0:Y:S01]  /*14f0*/  SHFL.BFLY PT, R98, R71, 0x10, 0x1f ;  /* 0x0e001f0047627f89 */ /* 0x000e2200000e0000 */
[----:B------:R-:W-:Y:S01]  /*1500*/  IADD3.X R67, RZ, R67, RZ, P6, !PT ;  /* 0x00000043ff437210 */ /* 0x000fe200037fe4ff */
[----:B0-----:R-:W-:Y:S02]  /*1510*/  FADD R89, R71, R98 ;  /* 0x0000006247597221 */ /* 0x001fe40000000000 */
[----:B------:R-:W0:Y:S04]  /*1520*/  SHFL.BFLY PT, R98, R73, 0x8, 0x1f ;  /* 0x0d001f0049627f89 */ /* 0x000e2800000e0000 */
[----:B------:R-:W1:Y:S01]  /*1530*/  SHFL.BFLY PT, R102, R89, 0x8, 0x1f ;  /* 0x0d001f0059667f89 */ /* 0x000e6200000e0000 */
[----:B0-----:R-:W-:Y:S01]  /*1540*/  FADD R98, R73, R98 ;  /* 0x0000006249627221 */ /* 0x001fe20000000000 */
[----:B-1----:R-:W-:-:S04]  /*1550*/  FADD R102, R89, R102 ;  /* 0x0000006659667221 */ /* 0x002fc80000000000 */
[----:B------:R-:W0:Y:S04]  /*1560*/  SHFL.BFLY PT, R71, R98, 0x4, 0x1f ;  /* 0x0c801f0062477f89 */ /* 0x000e2800000e0000 */
[----:B------:R-:W1:Y:S01]  /*1570*/  SHFL.BFLY PT, R91, R102, 0x4, 0x1f ;  /* 0x0c801f00665b7f89 */ /* 0x000e6200000e0000 */
[----:B------:R-:W-:Y:S01]  /*1580*/  FADD R73, R100, R87 ;  /* 0x0000005764497221 */ /* 0x000fe20000000000 */
[----:B------:R-:W-:Y:S02]  /*1590*/  FADD R93, R95, R72 ;  /* 0x000000485f5d7221 */ /* 0x000fe40000000000 */
[----:B------:R-:W-:Y:S04]  /*15a0*/  LDS.U16 R87, [R49+0x20] ;  /* 0x0000200031577984 */ /* 0x000fe80000000400 */
[----:B------:R-:W3:Y:S04]  /*15b0*/  SHFL.BFLY PT, R94, R73, 0x2, 0x1f ;  /* 0x0c401f00495e7f89 */ /* 0x000ee800000e0000 */
[----:B------:R-:W-:Y:S01]  /*15c0*/  LDS.U16 R89, [R49+0x40] ;  /* 0x0000400031597984 */ /* 0x000fe20000000400 */
[----:B0-----:R-:W-:Y:S01]  /*15d0*/  FADD R71, R98, R71 ;  /* 0x0000004762477221 */ /* 0x001fe20000000000 */
[----:B-1----:R-:W-:-:S04]  /*15e0*/  FADD R91, R102, R91 ;  /* 0x0000005b665b7221 */ /* 0x002fc80000000000 */
[----:B------:R-:W0:Y:S04]  /*15f0*/  SHFL.BFLY PT, R72, R71, 0x2, 0x1f ;  /* 0x0c401f0047487f89 */ /* 0x000e2800000e0000 */
[----:B------:R-:W1:Y:S04]  /*1600*/  SHFL.BFLY PT, R96, R91, 0x2, 0x1f ;  /* 0x0c401f005b607f89 */ /* 0x000e6800000e0000 */
[----:B------:R-:W4:Y:S01]  /*1610*/  SHFL.BFLY PT, R98, R93, 0x2, 0x1f ;  /* 0x0c401f005d627f89 */ /* 0x000f2200000e0000 */
[----:B---3--:R-:W-:Y:S01]  /*1620*/  FADD R95, R73, R94 ;  /* 0x0000005e495f7221 */ /* 0x008fe20000000000 */
[----:B------:R-:W-:Y:S01]  /*1630*/  HADD2.F32 R73, -RZ, R81.H0_H0 ;  /* 0x20000051ff497230 */ /* 0x000fe20000004100 */
[----:B0-----:R-:W-:Y:S01]  /*1640*/  FADD R100, R71, R72 ;  /* 0x0000004847647221 */ /* 0x001fe20000000000 */
[----:B------:R-:W-:-:S02]  /*1650*/  HADD2.F32 R71, -RZ, R83.H0_H0 ;  /* 0x20000053ff477230 */ /* 0x000fc40000004100 */
[----:B------:R-:W-:Y:S01]  /*1660*/  HADD2.F32 R72, -RZ, R83.H1_H1 ;  /* 0x30000053ff487230 */ /* 0x000fe20000004100 */
[----:B-1----:R-:W-:Y:S01]  /*1670*/  FADD R96, R91, R96 ;  /* 0x000000605b607221 */ /* 0x002fe20000000000 */
[----:B------:R-:W-:Y:S01]  /*1680*/  HADD2.F32 R83, -RZ, R81.H1_H1 ;  /* 0x30000051ff537230 */ /* 0x000fe20000004100 */
[----:B----4-:R-:W-:Y:S02]  /*1690*/  FADD R98, R93, R98 ;  /* 0x000000625d627221 */ /* 0x010fe40000000000 */
[----:B------:R-:W-:Y:S01]  /*16a0*/  FADD R73, R73, -R96 ;  /* 0x8000006049497221 */ /* 0x000fe20000000000 */
[----:B------:R-:W-:Y:S01]  /*16b0*/  FADD R72, R72, -R95 ;  /* 0x8000005f48487221 */ /* 0x000fe20000000000 */
[----:B------:R-:W-:Y:S01]  /*16c0*/  FADD R71, R71, -R100 ;  /* 0x8000006447477221 */ /* 0x000fe20000000000 */
[----:B------:R-:W0:Y:S01]  /*16d0*/  LDS.U16 R91, [R49+0x60] ;  /* 0x00006000315b7984 */ /* 0x000e220000000400 */
[----:B------:R-:W-:-:S03]  /*16e0*/  HADD2.F32 R87, -RZ, R87.H0_H0 ;  /* 0x20000057ff577230 */ /* 0x000fc60000004100 */
[----:B------:R-:W1:Y:S01]  /*16f0*/  LDS.U16 R93, [R49+0x80] ;  /* 0x00008000315d7984 */ /* 0x000e620000000400 */
[----:B------:R-:W-:Y:S01]  /*1700*/  HADD2.F32 R95, -RZ, R85.H0_H0 ;  /* 0x20000055ff5f7230 */ /* 0x000fe20000004100 */
[----:B------:R-:W-:Y:S02]  /*1710*/  FMUL R87, R87, c[0x0][0x1a8] ;  /* 0x00006a0057577a20 */ /* 0x000fe40000400000 */
[----:B------:R-:W3:Y:S01]  /*1720*/  LDS.U16 R85, [R49+0xc0] ;  /* 0x0000c00031557984 */ /* 0x000ee20000000400 */
[----:B------:R-:W-:Y:S01]  /*1730*/  HADD2.F32 R89, -RZ, R89.H0_H0 ;  /* 0x20000059ff597230 */ /* 0x000fe20000004100 */
[----:B------:R-:W-:-:S04]  /*1740*/  FMUL R95, R95, c[0x0][0x1a8] ;  /* 0x00006a005f5f7a20 */ /* 0x000fc80000400000 */
[----:B------:R-:W-:Y:S01]  /*1750*/  FMUL R89, R89, c[0x0][0x1a8] ;  /* 0x00006a0059597a20 */ /* 0x000fe20000400000 */
[----:B0-----:R-:W-:Y:S02]  /*1760*/  HADD2.F32 R91, -RZ, R91.H0_H0 ;  /* 0x2000005bff5b7230 */ /* 0x001fe40000004100 */
[----:B-1----:R-:W-:-:S03]  /*1770*/  HADD2.F32 R93, -RZ, R93.H0_H0 ;  /* 0x2000005dff5d7230 */ /* 0x002fc60000004100 */
[----:B------:R-:W-:Y:S02]  /*1780*/  FMUL R91, R91, c[0x0][0x1a8] ;  /* 0x00006a005b5b7a20 */ /* 0x000fe40000400000 */
[----:B------:R-:W-:Y:S01]  /*1790*/  FMUL R93, R93, c[0x0][0x1a8] ;  /* 0x00006a005d5d7a20 */ /* 0x000fe20000400000 */
[----:B---3--:R-:W-:-:S05]  /*17a0*/  HADD2.F32 R85, -RZ, R85.H0_H0 ;  /* 0x20000055ff557230 */ /* 0x008fca0000004100 */
[----:B------:R-:W-:Y:S01]  /*17b0*/  FMUL R85, R85, c[0x0][0x1a8] ;  /* 0x00006a0055557a20 */ /* 0x000fe20000400000 */
[----:B--2---:R-:W-:Y:S01]  /*17c0*/  HADD2.F32 R81, -RZ, R70.H0_H0 ;  /* 0x20000046ff517230 */ /* 0x004fe20000004100 */
[----:B------:R-:W-:-:S04]  /*17d0*/  FADD R70, R83, -R98 ;  /* 0x8000006253467221 */ /* 0x000fc80000000000 */
[-C--:B------:R-:W-:Y:S01]  /*17e0*/  FMUL R96, R70, R81.reuse ;  /* 0x0000005146607220 */ /* 0x080fe20000400000 */
[-C--:B------:R-:W-:Y:S01]  /*17f0*/  FMUL R83, R73, R81.reuse ;  /* 0x0000005149537220 */ /* 0x080fe20000400000 */
[-C--:B------:R-:W-:Y:S01]  /*1800*/  FMUL R94, R72, R81.reuse ;  /* 0x00000051485e7220 */ /* 0x080fe20000400000 */
[----:B------:R-:W-:Y:S01]  /*1810*/  FMUL R81, R71, R81 ;  /* 0x0000005147517220 */ /* 0x000fe20000400000 */
[C---:B------:R-:W-:Y:S01]  /*1820*/  FFMA R7, R92.reuse, R96, R7 ;  /* 0x000000605c077223 */ /* 0x040fe20000000007 */
[C---:B------:R-:W-:Y:S01]  /*1830*/  FFMA R6, R92.reuse, R83, R6 ;  /* 0x000000535c067223 */ /* 0x040fe20000000006 */
[C---:B------:R-:W-:Y:S01]  /*1840*/  FFMA R5, R92.reuse, R94, R5 ;  /* 0x0000005e5c057223 */ /* 0x040fe20000000005 */
[----:B------:R-:W-:Y:S02]  /*1850*/  FFMA R4, R92, R81, R4 ;  /* 0x000000515c047223 */ /* 0x000fe40000000004 */
[----:B------:R-:W0:Y:S01]  /*1860*/  LDS.U16 R92, [R49+0xa0] ;  /* 0x0000a000315c7984 */ /* 0x000e220000000400 */
[C---:B------:R-:W-:Y:S01]  /*1870*/  FFMA R11, R90.reuse, R96, R11 ;  /* 0x000000605a0b7223 */ /* 0x040fe2000000000b */
[C---:B------:R-:W-:Y:S01]  /*1880*/  FFMA R10, R90.reuse, R83, R10 ;  /* 0x000000535a0a7223 */ /* 0x040fe2000000000a */
[C---:B------:R-:W-:Y:S01]  /*1890*/  FFMA R9, R90.reuse, R94, R9 ;  /* 0x0000005e5a097223 */ /* 0x040fe20000000009 */
[----:B------:R-:W-:Y:S01]  /*18a0*/  FFMA R8, R90, R81, R8 ;  /* 0x000000515a087223 */ /* 0x000fe20000000008 */
[C---:B------:R-:W-:Y:S01]  /*18b0*/  FMUL R100, R87.reuse, R11 ;  /* 0x0000000b57647220 */ /* 0x040fe20000400000 */
[C---:B------:R-:W-:Y:S01]  /*18c0*/  FMUL R97, R87.reuse, R10 ;  /* 0x0000000a57617220 */ /* 0x040fe20000400000 */
[C---:B------:R-:W-:Y:S01]  /*18d0*/  FMUL R98, R87.reuse, R9 ;  /* 0x0000000957627220 */ /* 0x040fe20000400000 */
[----:B------:R-:W-:-:S02]  /*18e0*/  FMUL R90, R87, R8 ;  /* 0x00000008575a7220 */ /* 0x000fc40000400000 */
[----:B------:R-:W1:Y:S01]  /*18f0*/  LDS.U16 R87, [R49+0xe0] ;  /* 0x0000e00031577984 */ /* 0x000e620000000400 */
[C---:B------:R-:W-:Y:S01]  /*1900*/  FFMA R97, R95.reuse, R6, R97 ;  /* 0x000000065f617223 */ /* 0x040fe20000000061 */
[C---:B------:R-:W-:Y:S01]  /*1910*/  FFMA R14, R88.reuse, R83, R14 ;  /* 0x00000053580e7223 */ /* 0x040fe2000000000e */
[C---:B------:R-:W-:Y:S01]  /*1920*/  FFMA R90, R95.reuse, R4, R90 ;  /* 0x000000045f5a7223 */ /* 0x040fe2000000005a */
[C---:B------:R-:W-:Y:S01]  /*1930*/  FFMA R98, R95.reuse, R5, R98 ;  /* 0x000000055f627223 */ /* 0x040fe20000000062 */
[----:B------:R-:W-:Y:S01]  /*1940*/  FFMA R100, R95, R7, R100 ;  /* 0x000000075f647223 */ /* 0x000fe20000000064 */
[C---:B------:R-:W-:Y:S01]  /*1950*/  FFMA R15, R88.reuse, R96, R15 ;  /* 0x00000060580f7223 */ /* 0x040fe2000000000f */
[C---:B------:R-:W-:Y:S01]  /*1960*/  FFMA R12, R88.reuse, R81, R12 ;  /* 0x00000051580c7223 */ /* 0x040fe2000000000c */
[----:B------:R-:W-:Y:S01]  /*1970*/  FFMA R13, R88, R94, R13 ;  /* 0x0000005e580d7223 */ /* 0x000fe2000000000d */
        /* <DEDUP_REMOVED lines=17> */
[----:B0-----:R-:W-:Y:S01]  /*1a90*/  HADD2.F32 R92, -RZ, R92.H0_H0 ;  /* 0x2000005cff5c7230 */ /* 0x001fe20000004100 */
[----:B------:R-:W-:Y:S01]  /*1aa0*/  FFMA R26, R82, R83, R26 ;  /* 0x00000053521a7223 */ /* 0x000fe2000000001a */
[C---:B------:R-:W-:Y:S01]  /*1ab0*/  FFMA R89, R93.reuse, R20, R90 ;  /* 0x000000145d597223 */ /* 0x040fe2000000005a */
[C---:B------:R-:W-:Y:S01]  /*1ac0*/  FFMA R98, R93.reuse, R21, R98 ;  /* 0x000000155d627223 */ /* 0x040fe20000000062 */
[----:B------:R-:W-:Y:S01]  /*1ad0*/  FFMA R100, R93, R23, R100 ;  /* 0x000000175d647223 */ /* 0x000fe20000000064 */
[----:B------:R-:W-:Y:S01]  /*1ae0*/  FMUL R92, R92, c[0x0][0x1a8] ;  /* 0x00006a005c5c7a20 */ /* 0x000fe20000400000 */
[C---:B------:R-:W-:Y:S01]  /*1af0*/  FFMA R25, R82.reuse, R94, R25 ;  /* 0x0000005e52197223 */ /* 0x040fe20000000019 */
[C---:B------:R-:W-:Y:S01]  /*1b00*/  FFMA R24, R82.reuse, R81, R24 ;  /* 0x0000005152187223 */ /* 0x040fe20000000018 */
[----:B------:R-:W-:Y:S01]  /*1b10*/  FFMA R27, R82, R96, R27 ;  /* 0x00000060521b7223 */ /* 0x000fe2000000001b */
[----:B------:R-:W-:Y:S01]  /*1b20*/  FFMA R97, R92, R26, R97 ;  /* 0x0000001a5c617223 */ /* 0x000fe20000000061 */
[----:B-1----:R-:W-:Y:S01]  /*1b30*/  HADD2.F32 R87, -RZ, R87.H0_H0 ;  /* 0x20000057ff577230 */ /* 0x002fe20000004100 */
[----:B------:R-:W-:Y:S01]  /*1b40*/  FFMA R30, R76, R83, R30 ;  /* 0x000000534c1e7223 */ /* 0x000fe2000000001e */
[C---:B------:R-:W-:Y:S01]  /*1b50*/  FFMA R82, R92.reuse, R24, R89 ;  /* 0x000000185c527223 */ /* 0x040fe20000000059 */
[C---:B------:R-:W-:Y:S01]  /*1b60*/  FFMA R98, R92.reuse, R25, R98 ;  /* 0x000000195c627223 */ /* 0x040fe20000000062 */
[----:B------:R-:W-:Y:S01]  /*1b70*/  FFMA R100, R92, R27, R100 ;  /* 0x0000001b5c647223 */ /* 0x000fe20000000064 */
[C---:B------:R-:W-:Y:S01]  /*1b80*/  FFMA R29, R76.reuse, R94, R29 ;  /* 0x0000005e4c1d7223 */ /* 0x040fe2000000001d */
[C---:B------:R-:W-:Y:S01]  /*1b90*/  FFMA R28, R76.reuse, R81, R28 ;  /* 0x000000514c1c7223 */ /* 0x040fe2000000001c */
[----:B------:R-:W-:Y:S01]  /*1ba0*/  FFMA R31, R76, R96, R31 ;  /* 0x000000604c1f7223 */ /* 0x000fe2000000001f */
[----:B------:R-:W-:Y:S01]  /*1bb0*/  FFMA R76, R85, R30, R97 ;  /* 0x0000001e554c7223 */ /* 0x000fe20000000061 */
[----:B------:R-:W-:Y:S01]  /*1bc0*/  FFMA R34, R75, R83, R34 ;  /* 0x000000534b227223 */ /* 0x000fe20000000022 */
[----:B------:R-:W-:Y:S01]  /*1bd0*/  FMUL R87, R87, c[0x0][0x1a8] ;  /* 0x00006a0057577a20 */ /* 0x000fe20000400000 */
        /* <DEDUP_REMOVED lines=9> */
[----:B------:R-:W-:-:S02]  /*1c70*/  FFMA R89, R87, R32, R89 ;  /* 0x0000002057597223 */ /* 0x000fc40000000059 */
[----:B------:R-:W0:Y:S04]  /*1c80*/  SHFL.BFLY PT, R81, R76, 0x10, 0x1f ;  /* 0x0e001f004c517f89 */ /* 0x000e2800000e0000 */
[----:B------:R-:W1:Y:S04]  /*1c90*/  SHFL.BFLY PT, R83, R100, 0x10, 0x1f ;  /* 0x0e001f0064537f89 */ /* 0x000e6800000e0000 */
[----:B------:R-:W2:Y:S04]  /*1ca0*/  SHFL.BFLY PT, R82, R89, 0x10, 0x1f ;  /* 0x0e001f0059527f89 */ /* 0x000ea800000e0000 */
[----:B------:R-:W3:Y:S01]  /*1cb0*/  SHFL.BFLY PT, R75, R98, 0x10, 0x1f ;  /* 0x0e001f00624b7f89 */ /* 0x000ee200000e0000 */
[----:B0-----:R-:W-:Y:S01]  /*1cc0*/  FADD R84, R76, R81 ;  /* 0x000000514c547221 */ /* 0x001fe20000000000 */
[----:B-1----:R-:W-:Y:S01]  /*1cd0*/  FADD R87, R100, R83 ;  /* 0x0000005364577221 */ /* 0x002fe20000000000 */
[----:B--2---:R-:W-:Y:S01]  /*1ce0*/  FADD R82, R89, R82 ;  /* 0x0000005259527221 */ /* 0x004fe20000000000 */
[----:B---3--:R-:W-:-:S02]  /*1cf0*/  FADD R81, R98, R75 ;  /* 0x0000004b62517221 */ /* 0x008fc40000000000 */
        /* <DEDUP_REMOVED lines=12> */
[----:B------:R-:W-:-:S02]  /*1dc0*/  F2FP.PACK_AB R72, R72, R71 ;  /* 0x000000474848723e */ /* 0x000fc400000000ff */
[----:B------:R-:W-:Y:S01]  /*1dd0*/  F2FP.PACK_AB R73, R70, R73 ;  /* 0x000000494649723e */ /* 0x000fe200000000ff */
[----:B------:R-:W-:Y:S06]  /*1de0*/  BAR.SYNC 0x0 ;  /* 0x0000000000007b1d */ /* 0x000fec0000000000 */
[----:B------:R-:W-:Y:S04]  /*1df0*/  STS.64 [R68], R72 ;  /* 0x0000004844007388 */ /* 0x000fe80000000a00 */
[----:B------:R-:W-:Y:S06]  /*1e00*/  BAR.SYNC 0x0 ;  /* 0x0000000000007b1d */ /* 0x000fec0000000000 */
[----:B------:R-:W-:Y:S01]  /*1e10*/  LDS.U16 R71, [R74] ;  /* 0x000000004a477984 */ /* 0x000fe20000000400 */
        /* <DEDUP_REMOVED lines=11> */
[----:B---3--:R-:W-:-:S03]  /*1ed0*/  FADD R81, R84, R81 ;  /* 0x0000005154517221 */ /* 0x008fc60000000000 */
[----:B------:R-:W-:Y:S01]  /*1ee0*/  F2FP.PACK_AB R83, R70, R83 ;  /* 0x000000534653723e */ /* 0x000fe200000000ff */
[----:B------:R-:W-:Y:S01]  /*1ef0*/  @P5 STG.E.U16 [R52.64], R71 ;  /* 0x0000004734005986 */ /* 0x000fe2000c101506 */
[----:B------:R-:W-:-:S03]  /*1f00*/  F2FP.PACK_AB R82, R81, R72 ;  /* 0x000000485152723e */ /* 0x000fc600000000ff */
[----:B------:R-:W-:Y:S06]  /*1f10*/  BAR.SYNC 0x0 ;  /* 0x0000000000007b1d */ /* 0x000fec0000000000 */
[----:B------:R-:W-:Y:S04]  /*1f20*/  STS.64 [R68], R82 ;  /* 0x0000005244007388 */ /* 0x000fe80000000a00 */
[----:B------:R-:W-:Y:S06]  /*1f30*/  BAR.SYNC 0x0 ;  /* 0x0000000000007b1d */ /* 0x000fec0000000000 */
[----:B------:R-:W0:Y:S01]  /*1f40*/  LDS.U16 R73, [R74] ;  /* 0x000000004a497984 */ /* 0x000e220000000400 */
[----:B------:R-:W-:-:S02]  /*1f50*/  MOV R52, UR5 ;  /* 0x0000000500347c02 */ /* 0x000fc40008000f00 */
[----:B------:R-:W-:-:S04]  /*1f60*/  ISETP.LE.U32.AND P6, PT, R77, UR4, PT ;  /* 0x000000044d007c0c */ /* 0x000fc8000bfc3070 */
[----:B------:R-:W-:Y:S01]  /*1f70*/  ISETP.GE.AND.EX P6, PT, R52, R43, PT, P6 ;  /* 0x0000002b3400720c */ /* 0x000fe20003fc6360 */
[----:B0-----:R0:W-:-:S12]  /*1f80*/  @P5 STG.E.U16 [R50.64], R73 ;  /* 0x0000004932005986 */ /* 0x0011d8000c101506 */
[----:B------:R-:W-:Y:S01]  /*1f90*/  @P6 CALL.REL.NOINC `(.L_x_0) ;  /* 0x0000001000006944 */ /* 0x000fe20003c00000 */
[----:B------:R-:W-:Y:S05]  /*1fa0*/  BRA `(.L_x_1) ;  /* 0xffffee2000007947 */ /* 0x000fea000383ffff */
.L_x_0:
[----:B------:R-:W-:Y:S02]  /*1fb0*/  ISETP.NE.AND P5, PT, R78, RZ, PT ;  /* 0x000000ff4e00720c */ /* 0x000fe40003fa5270 */
[----:B------:R-:W-:Y:S02]  /*1fc0*/  SHF.R.S32.HI R0, RZ, 0x1f, R42 ;  /* 0x0000001fff007819 */ /* 0x000fe4000001142a */
[----:B------:R-:W-:-:S09]  /*1fd0*/  ISETP.NE.AND P6, PT, R79, RZ, PT ;  /* 0x000000ff4f00720c */ /* 0x000fd20003fc5270 */
[----:B------:R-:W-:Y:S01]  /*1fe0*/  @P5 STG.E.128 [R36.64], R4 ;  /* 0x0000000424005986 */ /* 0x000fe2000c101d06 */
[----:B------:R-:W-:-:S03]  /*1ff0*/  LEA R43, P5, R42, R38, 0x2 ;  /* 0x000000262a2b7211 */ /* 0x000fc600078a10ff */
[----:B------:R1:W-:Y:S01]  /*2000*/  @P6 STG.E.128 [R2.64], R8 ;  /* 0x0000000802006986 */ /* 0x0003e2000c101d06 */
[----:B0-----:R-:W-:Y:S02]  /*2010*/  LEA.HI.X R50, R42, R39, R0, 0x2, P5 ;  /* 0x000000272a327211 */ /* 0x001fe400028f1400 */
[----:B------:R-:W-:Y:S02]  /*2020*/  IADD3 R42, P5, R40, R43, RZ ;  /* 0x0000002b282a7210 */ /* 0x000fe40007fbe0ff */
[----:B------:R-:W-:Y:S02]  /*2030*/  SHF.R.S32.HI R0, RZ, 0x1f, R44 ;  /* 0x0000001fff007819 */ /* 0x000fe4000001142c */
[----:B------:R-:W-:Y:S02]  /*2040*/  IADD3.X R43, R41, R50, RZ, P5, !PT ;  /* 0x00000032292b7210 */ /* 0x000fe40002ffe4ff */
[----:B------:R-:W-:Y:S02]  /*2050*/  LEA R51, P5, R44, R38, 0x2 ;  /* 0x000000262c337211 */ /* 0x000fe400078a10ff */
[----:B------:R-:W-:-:S02]  /*2060*/  ISETP.NE.AND P6, PT, R80, RZ, PT ;  /* 0x000000ff5000720c */ /* 0x000fc40003fc5270 */
[----:B------:R-:W-:Y:S02]  /*2070*/  LEA.HI.X R44, R44, R39, R0, 0x2, P5 ;  /* 0x000000272c2c7211 */ /* 0x000fe400028f1400 */
[----:B------:R-:W-:Y:S02]  /*2080*/  IADD3 R50, P5, R40, R51, RZ ;  /* 0x0000003328327210 */ /* 0x000fe40007fbe0ff */
[----:B------:R-:W-:Y:S02]  /*2090*/  SHF.R.S32.HI R0, RZ, 0x1f, R45 ;  /* 0x0000001fff007819 */ /* 0x000fe4000001142d */
[----:B------:R-:W-:Y:S02]  /*20a0*/  IADD3.X R51, R41, R44, RZ, P5, !PT ;  /* 0x0000002c29337210 */ /* 0x000fe40002ffe4ff */
[----:B-1----:R-:W-:-:S03]  /*20b0*/  LEA R3, P5, R45, R38, 0x2 ;  /* 0x000000262d037211 */ /* 0x002fc600078a10ff */
[----:B------:R0:W-:Y:S01]  /*20c0*/  @P6 STG.E.128 [R42.64], R12 ;  /* 0x0000000c2a006986 */ /* 0x0001e2000c101d06 */
[----:B------:R-:W-:Y:S02]  /*20d0*/  LEA.HI.X R4, R45, R39, R0, 0x2, P5 ;  /* 0x000000272d047211 */ /* 0x000fe400028f1400 */
[----:B------:R-:W-:Y:S01]  /*20e0*/  IADD3 R2, P5, R40, R3, RZ ;  /* 0x0000000328027210 */ /* 0x000fe20007fbe0ff */
[----:B------:R0:W-:Y:S01]  /*20f0*/  @P0 STG.E.128 [R50.64], R16 ;  /* 0x0000001032000986 */ /* 0x0001e2000c101d06 */
[----:B------:R-:W-:Y:S02]  /*2100*/  SHF.R.S32.HI R0, RZ, 0x1f, R46 ;  /* 0x0000001fff007819 */ /* 0x000fe4000001142e */
[----:B------:R-:W-:Y:S02]  /*2110*/  IADD3.X R3, R41, R4, RZ, P5, !PT ;  /* 0x0000000429037210 */ /* 0x000fe40002ffe4ff */
[----:B------:R-:W-:-:S03]  /*2120*/  LEA R5, P5, R46, R38, 0x2 ;  /* 0x000000262e057211 */ /* 0x000fc600078a10ff */
[----:B------:R0:W-:Y:S01]  /*2130*/  @P1 STG.E.128 [R2.64], R20 ;  /* 0x0000001402001986 */ /* 0x0001e2000c101d06 */
[----:B------:R-:W-:Y:S02]  /*2140*/  LEA.HI.X R46, R46, R39, R0, 0x2, P5 ;  /* 0x000000272e2e7211 */ /* 0x000fe400028f1400 */
[----:B------:R-:W-:Y:S02]  /*2150*/  IADD3 R4, P5, R40, R5, RZ ;  /* 0x0000000528047210 */ /* 0x000fe40007fbe0ff */
[----:B------:R-:W-:Y:S02]  /*2160*/  SHF.R.S32.HI R0, RZ, 0x1f, R47 ;  /* 0x0000001fff007819 */ /* 0x000fe4000001142f */
[----:B------:R-:W-:Y:S02]  /*2170*/  IADD3.X R5, R41, R46, RZ, P5, !PT ;  /* 0x0000002e29057210 */ /* 0x000fe40002ffe4ff */
[----:B------:R-:W-:-:S03]  /*2180*/  LEA R7, P5, R47, R38, 0x2 ;  /* 0x000000262f077211 */ /* 0x000fc600078a10ff */
[----:B------:R0:W-:Y:S01]  /*2190*/  @P2 STG.E.128 [R4.64], R24 ;  /* 0x0000001804002986 */ /* 0x0001e2000c101d06 */
[----:B------:R-:W-:Y:S02]  /*21a0*/  LEA.HI.X R0, R47, R39, R0, 0x2, P5 ;  /* 0x000000272f007211 */ /* 0x000fe400028f1400 */
[----:B------:R-:W-:-:S04]  /*21b0*/  IADD3 R6, P5, R40, R7, RZ ;  /* 0x0000000728067210 */ /* 0x000fc80007fbe0ff */
[----:B------:R-:W-:Y:S02]  /*21c0*/  IADD3.X R7, R41, R0, RZ, P5, !PT ;  /* 0x0000000029077210 */ /* 0x000fe40002ffe4ff */
[C---:B------:R-:W-:Y:S02]  /*21d0*/  LEA R9, P5, R48.reuse, R38, 0x2 ;  /* 0x0000002630097211 */ /* 0x040fe400078a10ff */
[----:B------:R-:W-:Y:S01]  /*21e0*/  SHF.R.S32.HI R0, RZ, 0x1f, R48 ;  /* 0x0000001fff007819 */ /* 0x000fe20000011430 */
[----:B------:R0:W-:Y:S03]  /*21f0*/  @P3 STG.E.128 [R6.64], R28 ;  /* 0x0000001c06003986 */ /* 0x0001e6000c101d06 */
[----:B------:R-:W-:Y:S02]  /*2200*/  LEA.HI.X R0, R48, R39, R0, 0x2, P5 ;  /* 0x0000002730007211 */ /* 0x000fe400028f1400 */
[----:B------:R-:W-:-:S04]  /*2210*/  IADD3 R40, P5, R40, R9, RZ ;  /* 0x0000000928287210 */ /* 0x000fc80007fbe0ff */
[----:B------:R-:W-:Y:S01]  /*2220*/  IADD3.X R41, R41, R0, RZ, P5, !PT ;  /* 0x0000000029297210 */ /* 0x000fe20002ffe4ff */
[----:B------:R-:W-:Y:S08]  /*2230*/  @!P4 EXIT ;  /* 0x000000000000c94d */ /* 0x000ff00003800000 */
[----:B------:R-:W-:Y:S01]  /*2240*/  STG.E.128 [R40.64], R32 ;  /* 0x0000002028007986 */ /* 0x000fe2000c101d06 */
[----:B------:R-:W-:Y:S05]  /*2250*/  EXIT ;  /* 0x000000000000794d */ /* 0x000fea0003800000 */
.L_x_2:
[----:B------:R-:W-:-:S00]  /*2260*/  BRA `(.L_x_2) ;  /* 0xfffffff000007947 */ /* 0x000fc0000383ffff */
[----:B------:R-:W-:-:S00]  /*2270*/  NOP ;  /* 0x0000000000007918 */ /* 0x000fc00000000000 */
        /* <DEDUP_REMOVED lines=8> */
.L_x_3:


//--------------------- .nv.shared.fused_recurrent_delta_rule_fwd_kernel --------------------------
	.section	.nv.shared.fused_recurrent_delta_rule_fwd_kernel,"aw",@nobits
	.align	16
